def gluon_tcgen05(
    a_ptr,
    b_ptr,
    c_ptr,
    M,
    N,
    K,
    stride_am,
    stride_bk,
    stride_cm,
    BLOCK_M: gl.constexpr,
    BLOCK_N: gl.constexpr,
    BLOCK_K: gl.constexpr,
    DTYPE: gl.constexpr,
    A_LAYOUT: gl.constexpr,
    B_LAYOUT: gl.constexpr,
    C_LAYOUT: gl.constexpr,
    B_SHAPE: gl.constexpr,
    TMEM_LAYOUT: gl.constexpr,
    TMEM_REG: gl.constexpr,
    TRANS_B: gl.constexpr,
    NUM_BUFFERS: gl.constexpr,
):
    a_desc = tma.make_tensor_descriptor(
        a_ptr, [M, K], [stride_am, 1], [BLOCK_M, BLOCK_K], A_LAYOUT
    )
    b_desc = tma.make_tensor_descriptor(
        b_ptr,
        [N, K] if TRANS_B else [K, N],
        [stride_bk, 1],
        B_SHAPE,
        B_LAYOUT,
    )
    c_desc = tma.make_tensor_descriptor(
        c_ptr, [M, N], [stride_cm, 1], [BLOCK_M, BLOCK_N], C_LAYOUT
    )

    a_bufs = gl.allocate_shared_memory(
        DTYPE, [NUM_BUFFERS, BLOCK_M, BLOCK_K], A_LAYOUT
    )
    b_bufs = gl.allocate_shared_memory(DTYPE, [NUM_BUFFERS] + B_SHAPE, B_LAYOUT)

    pid_m = gl.program_id(0)
    pid_n = gl.program_id(1)
    off_m = pid_m * BLOCK_M
    off_n = pid_n * BLOCK_N

    tma_bars = gl.allocate_shared_memory(
        gl.int64, [NUM_BUFFERS, 1], mbarrier.MBarrierLayout()
    )
    mma_bars = gl.allocate_shared_memory(
        gl.int64, [NUM_BUFFERS, 1], mbarrier.MBarrierLayout()
    )
    for i in gl.static_range(NUM_BUFFERS):
        mbarrier.init(tma_bars.index(i), count=1)
        mbarrier.init(mma_bars.index(i), count=1)

    acc_tmem = allocate_tensor_memory(gl.float32, [BLOCK_M, BLOCK_N], TMEM_LAYOUT)
    idx = 0
    phase = 0
    use_acc = False
    for k in range(0, K, BLOCK_K):
        a = a_bufs.index(idx)
        b = b_bufs.index(idx)
        tma_bar = tma_bars.index(idx)
        mma_bar = mma_bars.index(idx)
        mbarrier.expect(
            tma_bar, a_desc.block_type.nbytes + b_desc.block_type.nbytes
        )
        tma.async_copy_global_to_shared(a_desc, [off_m, k], tma_bar, a)
        tma.async_copy_global_to_shared(
            b_desc, [off_n, k] if TRANS_B else [k, off_n], tma_bar, b
        )
        mbarrier.wait(tma_bar, phase=phase)

        if TRANS_B:
            b = b.permute((1, 0))
        tcgen05_mma(a, b, acc_tmem, use_acc=use_acc)
        tcgen05_commit(mma_bar)
        mbarrier.wait(mma_bar, phase=phase)
        use_acc = True

        idx += 1
        if idx == NUM_BUFFERS:
            idx = 0
            phase ^= 1

    for i in gl.static_range(NUM_BUFFERS):
        mbarrier.invalidate(tma_bars.index(i))
        mbarrier.invalidate(mma_bars.index(i))

    acc = acc_tmem.load(TMEM_REG)
    c_smem = gl.allocate_shared_memory(DTYPE, [BLOCK_M, BLOCK_N], C_LAYOUT)
    c_smem.store(acc.to(DTYPE))
    fence_async_shared()
    tma.async_copy_shared_to_global(c_desc, [off_m, off_n], c_smem)
    tma.store_wait(pendings=0)

# config = {"BLOCK_K": 32, "BLOCK_M": 64, "BLOCK_N": 128, "arch": "sm_100", "dtype": "fp8e4m3", "num_buffers": 3, "num_warps": 8, "trans_b": 0}
# arch = sm_100


// ===== COMPILED SASS (sm_100a) =====

	.target	sm_100a

	.elftype	@"ET_EXEC"


//--------------------- .note.nv.tkinfo           --------------------------
	.section	.note.nv.tkinfo,"",@"SHT_NOTE"
	.sectionflags	@"SHF_NOTE_NV_TKINFO"
	.tkinfo
        /*0018*/ 	.word	0x00000081
        /*0030*/ 	.string	""
        /*0030*/ 	.string	"ptxas-blackwell"
        /*0030*/ 	.string	"Cuda compilation tools, release 12.9, V12.9.86"
        /*0030*/ 	.string	"Build cuda_12.9.r12.9/compiler.36037853_0"
        /*0030*/ 	.string	"-v  -suppress-debug-info  -lineinfo  -arch sm_100a "



//--------------------- .note.nv.cuver            --------------------------
	.section	.note.nv.cuver,"",@"SHT_NOTE"
	.sectionflags	@"SHF_NOTE_NV_CUVER"
        /*0018*/ 	.short	0x0001
        /*001a*/ 	.short	0x0064
        /*001c*/ 	.short	0x0001
        /*001e*/ 	.short	0x0000
        /*0020*/ 	.short	0x0001
        /*0022*/ 	.short	0x0000


//--------------------- .nv.info                  --------------------------
	.section	.nv.info,"",@"SHT_CUDA_INFO"
	.align	4


	//----- nvinfo : EIATTR_REGCOUNT
	.align		4
        /*0000*/ 	.byte	0x04, 0x2f
        /*0002*/ 	.short	(.L_4 - .L_3)
	.align		4
.L_3:
        /*0004*/ 	.word	index@(gluon_tcgen05)
        /*0008*/ 	.word	0x00000027


	//----- nvinfo : EIATTR_FRAME_SIZE
	.align		4
.L_4:
        /*000c*/ 	.byte	0x04, 0x11
        /*000e*/ 	.short	(.L_6 - .L_5)
	.align		4
.L_5:
        /*0010*/ 	.word	index@($__internal_2_$__cuda_sm10x_tcgen05_guardrail_trap_unallocated_columns_being_dealloced)
        /*0014*/ 	.word	0x00000000


	//----- nvinfo : EIATTR_FRAME_SIZE
	.align		4
.L_6:
        /*0018*/ 	.byte	0x04, 0x11
        /*001a*/ 	.short	(.L_8 - .L_7)
	.align		4
.L_7:
        /*001c*/ 	.word	index@($__internal_1_$__cuda_sm10x_tcgen05_guardrail_trap_phase_invalid_during_alloc)
        /*0020*/ 	.word	0x00000000


	//----- nvinfo : EIATTR_FRAME_SIZE
	.align		4
.L_8:
        /*0024*/ 	.byte	0x04, 0x11
        /*0026*/ 	.short	(.L_10 - .L_9)
	.align		4
.L_9:
        /*0028*/ 	.word	index@($__internal_0_$__cuda_sm10x_tcgen05_guardrail_trap_col_being_dealloced_not_returned_by_alloc)
        /*002c*/ 	.word	0x00000000


	//----- nvinfo : EIATTR_FRAME_SIZE
	.align		4
.L_10:
        /*0030*/ 	.byte	0x04, 0x11
        /*0032*/ 	.short	(.L_12 - .L_11)
	.align		4
.L_11:
        /*0034*/ 	.word	index@(gluon_tcgen05)
        /*0038*/ 	.word	0x00000000


	//----- nvinfo : EIATTR_MIN_STACK_SIZE
	.align		4
.L_12:
        /*003c*/ 	.byte	0x04, 0x12
        /*003e*/ 	.short	(.L_14 - .L_13)
	.align		4
.L_13:
        /*0040*/ 	.word	index@(gluon_tcgen05)
        /*0044*/ 	.word	0x00000000
.L_14:


//--------------------- .nv.info.gluon_tcgen05    --------------------------
	.section	.nv.info.gluon_tcgen05,"",@"SHT_CUDA_INFO"
	.sectionflags	@""
	.align	4


	//----- nvinfo : EIATTR_CUDA_API_VERSION
	.align		4
        /*0000*/ 	.byte	0x04, 0x37
        /*0002*/ 	.short	(.L_16 - .L_15)
.L_15:
        /*0004*/ 	.word	0x00000081


	//----- nvinfo : EIATTR_KPARAM_INFO
	.align		4
.L_16:
        /*0008*/ 	.byte	0x04, 0x17
        /*000a*/ 	.short	(.L_18 - .L_17)
.L_17:
        /*000c*/ 	.word	0x00000000
        /*0010*/ 	.short	0x000a
        /*0012*/ 	.short	0x0048
        /*0014*/ 	.byte	0x00, 0xf4, 0x21, 0x00


	//----- nvinfo : EIATTR_KPARAM_INFO
	.align		4
.L_18:
        /*0018*/ 	.byte	0x04, 0x17
        /*001a*/ 	.short	(.L_20 - .L_19)
.L_19:
        /*001c*/ 	.word	0x00000000
        /*0020*/ 	.short	0x0009
        /*0022*/ 	.short	0x0040
        /*0024*/ 	.byte	0x00, 0xf4, 0x21, 0x00


	//----- nvinfo : EIATTR_KPARAM_INFO
	.align		4
.L_20:
        /*0028*/ 	.byte	0x04, 0x17
        /*002a*/ 	.short	(.L_22 - .L_21)
.L_21:
        /*002c*/ 	.word	0x00000000
        /*0030*/ 	.short	0x0008
        /*0032*/ 	.short	0x0038
        /*0034*/ 	.byte	0x00, 0xf0, 0x21, 0x00


	//----- nvinfo : EIATTR_KPARAM_INFO
	.align		4
.L_22:
        /*0038*/ 	.byte	0x04, 0x17
        /*003a*/ 	.short	(.L_24 - .L_23)
.L_23:
        /*003c*/ 	.word	0x00000000
        /*0040*/ 	.short	0x0007
        /*0042*/ 	.short	0x0030
        /*0044*/ 	.byte	0x00, 0xf0, 0x21, 0x00


	//----- nvinfo : EIATTR_KPARAM_INFO
	.align		4
.L_24:
        /*0048*/ 	.byte	0x04, 0x17
        /*004a*/ 	.short	(.L_26 - .L_25)
.L_25:
        /*004c*/ 	.word	0x00000000
        /*0050*/ 	.short	0x0006
        /*0052*/ 	.short	0x0028
        /*0054*/ 	.byte	0x00, 0xf0, 0x21, 0x00


	//----- nvinfo : EIATTR_KPARAM_INFO
	.align		4
.L_26:
        /*0058*/ 	.byte	0x04, 0x17
        /*005a*/ 	.short	(.L_28 - .L_27)
.L_27:
        /*005c*/ 	.word	0x00000000
        /*0060*/ 	.short	0x0005
        /*0062*/ 	.short	0x0020
        /*0064*/ 	.byte	0x00, 0xf0, 0x11, 0x00


	//----- nvinfo : EIATTR_KPARAM_INFO
	.align		4
.L_28:
        /*0068*/ 	.byte	0x04, 0x17
        /*006a*/ 	.short	(.L_30 - .L_29)
.L_29:
        /*006c*/ 	.word	0x00000000
        /*0070*/ 	.short	0x0004
        /*0072*/ 	.short	0x001c
        /*0074*/ 	.byte	0x00, 0xf0, 0x11, 0x00


	//----- nvinfo : EIATTR_KPARAM_INFO
	.align		4
.L_30:
        /*0078*/ 	.byte	0x04, 0x17
        /*007a*/ 	.short	(.L_32 - .L_31)
.L_31:
        /*007c*/ 	.word	0x00000000
        /*0080*/ 	.short	0x0003
        /*0082*/ 	.short	0x0018
        /*0084*/ 	.byte	0x00, 0xf0, 0x11, 0x00


	//----- nvinfo : EIATTR_KPARAM_INFO
	.align		4
.L_32:
        /*0088*/ 	.byte	0x04, 0x17
        /*008a*/ 	.short	(.L_34 - .L_33)
.L_33:
        /*008c*/ 	.word	0x00000000
        /*0090*/ 	.short	0x0002
        /*0092*/ 	.short	0x0010
        /*0094*/ 	.byte	0x00, 0xf4, 0x21, 0x00


	//----- nvinfo : EIATTR_KPARAM_INFO
	.align		4
.L_34:
        /*0098*/ 	.byte	0x04, 0x17
        /*009a*/ 	.short	(.L_36 - .L_35)
.L_35:
        /*009c*/ 	.word	0x00000000
        /*00a0*/ 	.short	0x0001
        /*00a2*/ 	.short	0x0008
        /*00a4*/ 	.byte	0x00, 0xf4, 0x21, 0x00


	//----- nvinfo : EIATTR_KPARAM_INFO
	.align		4
.L_36:
        /*00a8*/ 	.byte	0x04, 0x17
        /*00aa*/ 	.short	(.L_38 - .L_37)
.L_37:
        /*00ac*/ 	.word	0x00000000
        /*00b0*/ 	.short	0x0000
        /*00b2*/ 	.short	0x0000
        /*00b4*/ 	.byte	0x00, 0xf4, 0x21, 0x00


	//----- nvinfo : EIATTR_AT_ENTRY_FRAGMENTS
	.align		4
.L_38:
        /*00b8*/ 	.byte	0x04, 0x4f
        /*00ba*/ 	.short	(.L_40 - .L_39)


	//   ....[0]....
.L_39:
        /*00bc*/ 	.word	0x00000004


	//----- nvinfo : EIATTR_RESERVED_SMEM_USED
	.align		4
.L_40:
        /*00c0*/ 	.byte	0x01, 0x41
	.zero		2


	//----- nvinfo : EIATTR_SPARSE_MMA_MASK
	.align		4
        /*00c4*/ 	.byte	0x03, 0x50
        /*00c6*/ 	.short	0x0000


	//----- nvinfo : EIATTR_TCGEN05_1CTA_USED
	.align		4
        /*00c8*/ 	.byte	0x01, 0x51
	.zero		2


	//----- nvinfo : EIATTR_MAXREG_COUNT
	.align		4
        /*00cc*/ 	.byte	0x03, 0x1b
        /*00ce*/ 	.short	0x00ff


	//----- nvinfo : EIATTR_NUM_BARRIERS
	.align		4
        /*00d0*/ 	.byte	0x02, 0x4c
        /*00d2*/ 	.byte	0x01
	.zero		1


	//----- nvinfo : EIATTR_INT_WARP_WIDE_INSTR_OFFSETS
	.align		4
        /*00d4*/ 	.byte	0x04, 0x31
        /*00d6*/ 	.short	(.L_42 - .L_41)


	//   ....[0]....
.L_41:
        /*00d8*/ 	.word	0x00001620


	//   ....[1]....
        /*00dc*/ 	.word	0x00001640


	//   ....[2]....
        /*00e0*/ 	.word	0x000016c0


	//   ....[3]....
        /*00e4*/ 	.word	0x00001990


	//   ....[4]....
        /*00e8*/ 	.word	0x000019a0


	//   ....[5]....
        /*00ec*/ 	.word	0x00001a00


	//   ....[6]....
        /*00f0*/ 	.word	0x00001a10


	//   ....[7]....
        /*00f4*/ 	.word	0x00001bb0


	//   ....[8]....
        /*00f8*/ 	.word	0x00001bc0


	//   ....[9]....
        /*00fc*/ 	.word	0x00001d40


	//   ....[10]....
        /*0100*/ 	.word	0x00001d70


	//   ....[11]....
        /*0104*/ 	.word	0x00001da0


	//   ....[12]....
        /*0108*/ 	.word	0x00001dc0


	//   ....[13]....
        /*010c*/ 	.word	0x00001f50


	//   ....[14]....
        /*0110*/ 	.word	0x00001f60


	//   ....[15]....
        /*0114*/ 	.word	0x000022e0


	//   ....[16]....
        /*0118*/ 	.word	0x000022f0


	//   ....[17]....
        /*011c*/ 	.word	0x00002630


	//   ....[18]....
        /*0120*/ 	.word	0x00002680


	//----- nvinfo : EIATTR_COOP_GROUP_MASK_REGIDS
	.align		4
.L_42:
        /*0124*/ 	.byte	0x04, 0x29
        /*0126*/ 	.short	(.L_44 - .L_43)


	//   ....[0]....
.L_43:
        /*0128*/ 	.word	0xffffffff


	//   ....[1]....
        /*012c*/ 	.word	0xffffffff


	//   ....[2]....
        /*0130*/ 	.word	0xffffffff


	//   ....[3]....
        /*0134*/ 	.word	0xffffffff


	//   ....[4]....
        /*0138*/ 	.word	0xffffffff


	//   ....[5]....
        /*013c*/ 	.word	0xffffffff


	//   ....[6]....
        /*0140*/ 	.word	0xffffffff


	//   ....[7]....
        /*0144*/ 	.word	0xffffffff


	//   ....[8]....
        /*0148*/ 	.word	0xffffffff


	//   ....[9]....
        /*014c*/ 	.word	0xffffffff


	//----- nvinfo : EIATTR_COOP_GROUP_INSTR_OFFSETS
	.align		4
.L_44:
        /*0150*/ 	.byte	0x04, 0x28
        /*0152*/ 	.short	(.L_46 - .L_45)


	//   ....[0]....
.L_45:
        /*0154*/ 	.word	0x00000050


	//   ....[1]....
        /*0158*/ 	.word	0x00000310


	//   ....[2]....
        /*015c*/ 	.word	0x000004f0


	//   ....[3]....
        /*0160*/ 	.word	0x000009a0


	//   ....[4]....
        /*0164*/ 	.word	0x00000ae0


	//   ....[5]....
        /*0168*/ 	.word	0x00000f50


	//   ....[6]....
        /*016c*/ 	.word	0x00001090


	//   ....[7]....
        /*0170*/ 	.word	0x000014e0


	//   ....[8]....
        /*0174*/ 	.word	0x000024c0


	//   ....[9]....
        /*0178*/ 	.word	0x00002730


	//----- nvinfo : EIATTR_VRC_CTA_INIT_COUNT
	.align		4
.L_46:
        /*017c*/ 	.byte	0x02, 0x4a
        /*017e*/ 	.byte	0x80
	.zero		1


	//----- nvinfo : EIATTR_MBARRIER_INSTR_OFFSETS
	.align		4
        /*0180*/ 	.byte	0x04, 0x39
        /*0182*/ 	.short	(.L_48 - .L_47)


	//   ....[0]....
.L_47:
        /*0184*/ 	.word	0x000016e0
        /*0188*/ 	.word	0x000000ff
        /*018c*/ 	.word	0x00004800
        /*0190*/ 	.short	0x0100
        /*0192*/ 	.byte	0x08
	.zero		1


	//   ....[1]....
        /*0194*/ 	.word	0x000016f0
        /*0198*/ 	.word	0x000000ff
        /*019c*/ 	.word	0x00004820
        /*01a0*/ 	.short	0x0100
        /*01a2*/ 	.byte	0x08
	.zero		1


	//   ....[2]....
        /*01a4*/ 	.word	0x000017a0
        /*01a8*/ 	.word	0x000000ff
        /*01ac*/ 	.word	0x00004808
        /*01b0*/ 	.short	0x0100
        /*01b2*/ 	.byte	0x08
	.zero		1


	//   ....[3]....
        /*01b4*/ 	.word	0x000017b0
        /*01b8*/ 	.word	0x000000ff
        /*01bc*/ 	.word	0x00004828
        /*01c0*/ 	.short	0x0100
        /*01c2*/ 	.byte	0x08
	.zero		1


	//   ....[4]....
        /*01c4*/ 	.word	0x000018c0
        /*01c8*/ 	.word	0x000000ff
        /*01cc*/ 	.word	0x00004810
        /*01d0*/ 	.short	0x0100
        /*01d2*/ 	.byte	0x08
	.zero		1


	//   ....[5]....
        /*01d4*/ 	.word	0x000018d0
        /*01d8*/ 	.word	0x000000ff
        /*01dc*/ 	.word	0x00004830
        /*01e0*/ 	.short	0x0100
        /*01e2*/ 	.byte	0x08
	.zero		1


	//   ....[6]....
        /*01e4*/ 	.word	0x00001aa0
        /*01e8*/ 	.word	0x000000ff
        /*01ec*/ 	.word	0x00004800
        /*01f0*/ 	.short	0x010a
        /*01f2*/ 	.byte	0x08
	.zero		1


	//   ....[7]....
        /*01f4*/ 	.word	0x00001c10
        /*01f8*/ 	.word	0x000000ff
        /*01fc*/ 	.word	0x00004820
        /*0200*/ 	.short	0x010a
        /*0202*/ 	.byte	0x08
	.zero		1


	//   ....[8]....
        /*0204*/ 	.word	0x00001e40
        /*0208*/ 	.word	0x000000ff
        /*020c*/ 	.word	0x00004800
        /*0210*/ 	.short	0x010a
        /*0212*/ 	.byte	0x09
	.zero		1


	//   ....[9]....
        /*0214*/ 	.word	0x00001fa0
        /*0218*/ 	.word	0x000000ff
        /*021c*/ 	.word	0x00004820
        /*0220*/ 	.short	0x010a
        /*0222*/ 	.byte	0x09
	.zero		1


	//   ....[10]....
        /*0224*/ 	.word	0x000020a0
        /*0228*/ 	.word	0x000000ff
        /*022c*/ 	.word	0x00004800
        /*0230*/ 	.short	0x0108
        /*0232*/ 	.byte	0x08
	.zero		1


	//   ....[11]....
        /*0234*/ 	.word	0x000020b0
        /*0238*/ 	.word	0x000000ff
        /*023c*/ 	.word	0x00004820
        /*0240*/ 	.short	0x0108
        /*0242*/ 	.byte	0x08
	.zero		1


	//   ....[12]....
        /*0244*/ 	.word	0x00002100
        /*0248*/ 	.word	0x000000ff
        /*024c*/ 	.word	0x00004808
        /*0250*/ 	.short	0x0108
        /*0252*/ 	.byte	0x08
	.zero		1


	//   ....[13]....
        /*0254*/ 	.word	0x00002110
        /*0258*/ 	.word	0x000000ff
        /*025c*/ 	.word	0x00004828
        /*0260*/ 	.short	0x0108
        /*0262*/ 	.byte	0x08
	.zero		1


	//   ....[14]....
        /*0264*/ 	.word	0x00002160
        /*0268*/ 	.word	0x000000ff
        /*026c*/ 	.word	0x00004810
        /*0270*/ 	.short	0x0108
        /*0272*/ 	.byte	0x08
	.zero		1


	//   ....[15]....
        /*0274*/ 	.word	0x00002170
        /*0278*/ 	.word	0x000000ff
        /*027c*/ 	.word	0x00004830
        /*0280*/ 	.short	0x0108
        /*0282*/ 	.byte	0x08
	.zero		1


	//   ....[16]....
        /*0284*/ 	.word	0x00002750
        /*0288*/ 	.word	0x000000ff
        /*028c*/ 	.word	0x00004800
        /*0290*/ 	.short	0x010a
        /*0292*/ 	.byte	0x08
	.zero		1


	//   ....[17]....
        /*0294*/ 	.word	0x00002780
        /*0298*/ 	.word	0x000000ff
        /*029c*/ 	.word	0x00004820
        /*02a0*/ 	.short	0x010a
        /*02a2*/ 	.byte	0x08
	.zero		1


	//   ....[18]....
        /*02a4*/ 	.word	0x000027b0
        /*02a8*/ 	.word	0x000000ff
        /*02ac*/ 	.word	0x00004800
        /*02b0*/ 	.short	0x010a
        /*02b2*/ 	.byte	0x09
	.zero		1


	//   ....[19]....
        /*02b4*/ 	.word	0x000027e0
        /*02b8*/ 	.word	0x000000ff
        /*02bc*/ 	.word	0x00004820
        /*02c0*/ 	.short	0x010a
        /*02c2*/ 	.byte	0x09
	.zero		1


	//----- nvinfo : EIATTR_NUM_MBARRIERS
	.align		4
.L_48:
        /*02c4*/ 	.byte	0x03, 0x38
        /*02c6*/ 	.short	0x0006


	//----- nvinfo : EIATTR_EXIT_INSTR_OFFSETS
	.align		4
        /*02c8*/ 	.byte	0x04, 0x1c
        /*02ca*/ 	.short	(.L_50 - .L_49)


	//   ....[0]....
.L_49:
        /*02cc*/ 	.word	0x00002740


	//----- nvinfo : EIATTR_REQNTID
	.align		4
.L_50:
        /*02d0*/ 	.byte	0x04, 0x10
        /*02d2*/ 	.short	(.L_52 - .L_51)
.L_51:
        /*02d4*/ 	.word	0x00000100
        /*02d8*/ 	.word	0x00000001
        /*02dc*/ 	.word	0x00000001


	//----- nvinfo : EIATTR_CRS_STACK_SIZE
	.align		4
.L_52:
        /*02e0*/ 	.byte	0x04, 0x1e
        /*02e2*/ 	.short	(.L_54 - .L_53)
.L_53:
        /*02e4*/ 	.word	0x00000000


	//----- nvinfo : EIATTR_CBANK_PARAM_SIZE
	.align		4
.L_54:
        /*02e8*/ 	.byte	0x03, 0x19
        /*02ea*/ 	.short	0x0050


	//----- nvinfo : EIATTR_PARAM_CBANK
	.align		4
        /*02ec*/ 	.byte	0x04, 0x0a
        /*02ee*/ 	.short	(.L_56 - .L_55)
	.align		4
.L_55:
        /*02f0*/ 	.word	index@(.nv.constant0.gluon_tcgen05)
        /*02f4*/ 	.short	0x0380
        /*02f6*/ 	.short	0x0050


	//----- nvinfo : EIATTR_SW_WAR
	.align		4
.L_56:
        /*02f8*/ 	.byte	0x04, 0x36
        /*02fa*/ 	.short	(.L_58 - .L_57)
.L_57:
        /*02fc*/ 	.word	0x00000008
.L_58:


//--------------------- .nv.compat                --------------------------
	.section	.nv.compat,"",@"SHT_CUDA_COMPAT_INFO"
	.align	4
        /*0000*/ 	.byte	0x02, 0x02, 0x02, 0x00, 0x02, 0x05, 0x05, 0x00, 0x02, 0x03, 0x03, 0x00, 0x02, 0x06, 0x01, 0x00


//--------------------- .nv.callgraph             --------------------------
	.section	.nv.callgraph,"",@"SHT_CUDA_CALLGRAPH"
	.align	4
	.sectionentsize	8
	.align		4
        /*0000*/ 	.word	0x00000000
	.align		4
        /*0004*/ 	.word	0xffffffff
	.align		4
        /*0008*/ 	.word	0x00000000
	.align		4
        /*000c*/ 	.word	0xfffffffe
	.align		4
        /*0010*/ 	.word	0x00000000
	.align		4
        /*0014*/ 	.word	0xfffffffd
	.align		4
        /*0018*/ 	.word	0x00000000
	.align		4
        /*001c*/ 	.word	0xfffffffc


//--------------------- .text.gluon_tcgen05       --------------------------
	.section	.text.gluon_tcgen05,"ax",@progbits
	.align	128
        .global         gluon_tcgen05
        .type           gluon_tcgen05,@function
        .size           gluon_tcgen05,(.L_x_81 - gluon_tcgen05)
        .other          gluon_tcgen05,@"STO_CUDA_ENTRY STV_DEFAULT"
gluon_tcgen05:
.text.gluon_tcgen05:
[----:B------:R-:W1:Y:S01]  /*0000*/  LDC R1, c[0x0][0x37c] ;  /* 0x0000df00ff017b82 */ /* 0x000e620000000800 */
[----:B------:R-:W2:Y:S02]  /*0010*/  S2R R0, SR_TID.X ;  /* 0x0000000000007919 */ /* 0x000ea40000002100 */
[----:B--2---:R-:W-:-:S13]  /*0020*/  ISETP.GE.U32.AND P2, PT, R0, 0x20, PT ;  /* 0x000000200000780c */ /* 0x004fda0003f46070 */
[----:B------:R-:W-:Y:S05]  /*0030*/  @P2 BRA `(.L_x_0) ;  /* 0x0000000000b82947 */ /* 0x000fea0003800000 */
[----:B------:R-:W2:Y:S01]  /*0040*/  S2UR UR6, SR_CgaCtaId ;  /* 0x00000000000679c3 */ /* 0x000ea20000008800 */
[----:B------:R-:W-:Y:S01]  /*0050*/  NOP ;  /* 0x0000000000007918 */ /* 0x000fe20000000000 */
[----:B------:R-:W-:Y:S02]  /*0060*/  UMOV UR4, 0x40 ;  /* 0x0000004000047882 */ /* 0x000fe40000000000 */
[----:B--2---:R-:W-:-:S09]  /*0070*/  ULEA UR4, UR6, UR4, 0x18 ;  /* 0x0000000406047291 */ /* 0x004fd2000f8ec0ff */
[----:B------:R-:W2:Y:S01]  /*0080*/  LDS.U8 R2, [UR4] ;  /* 0x00000004ff027984 */ /* 0x000ea20008000000 */
[----:B------:R-:W-:Y:S02]  /*0090*/  UMOV UR4, 0x400 ;  /* 0x0000040000047882 */ /* 0x000fe40000000000 */
[----:B------:R-:W-:Y:S01]  /*00a0*/  ULEA UR4, UR6, UR4, 0x18 ;  /* 0x0000000406047291 */ /* 0x000fe2000f8ec0ff */
[----:B--2---:R-:W-:-:S13]  /*00b0*/  ISETP.NE.AND P0, PT, R2, RZ, PT ;  /* 0x000000ff0200720c */ /* 0x004fda0003f05270 */
[----:B------:R-:W-:Y:S05]  /*00c0*/  @P0 BRA `(.L_x_1) ;  /* 0x00000000007c0947 */ /* 0x000fea0003800000 */
[----:B------:R-:W-:-:S13]  /*00d0*/  ELECT P0, URZ, PT ;  /* 0x0000000000ff782f */ /* 0x000fda0003800000 */
[----:B------:R-:W-:Y:S05]  /*00e0*/  @!P0 BRA `(.L_x_2) ;  /* 0x0000000000848947 */ /* 0x000fea0003800000 */
[----:B------:R-:W-:Y:S01]  /*00f0*/  UMOV UR5, 0x4 ;  /* 0x0000000400057882 */ /* 0x000fe20000000000 */
[----:B------:R-:W-:Y:S02]  /*0100*/  IMAD.MOV.U32 R5, RZ, RZ, 0x1 ;  /* 0x00000001ff057424 */ /* 0x000fe400078e00ff */
[----:B------:R-:W-:Y:S02]  /*0110*/  IMAD.MOV.U32 R3, RZ, RZ, 0xf ;  /* 0x0000000fff037424 */ /* 0x000fe400078e00ff */
[----:B------:R-:W-:Y:S04]  /*0120*/  DEPBAR.LE SB2, 0x36 ;  /* 0x0000ad800000791a */ /* 0x000fe80000000000 */
[----:B------:R-:W2:Y:S02]  /*0130*/  UTCATOMSWS.FIND_AND_SET.ALIGN UP0, UR5, UR5 ;  /* 0x00000005000575e3 */ /* 0x000ea40008000800 */
[----:B--2---:R-:W-:-:S04]  /*0140*/  PLOP3.LUT P0, PT, PT, PT, UP0, 0x80, 0x8 ;  /* 0x000000000008781c */ /* 0x004fc80003f0f008 */
[----:B------:R-:W-:-:S04]  /*0150*/  SEL R2, RZ, 0xffffffff, !P0 ;  /* 0xffffffffff027807 */ /* 0x000fc80004000000 */
[----:B------:R-:W-:Y:S01]  /*0160*/  ISETP.NE.AND P0, PT, R2, RZ, PT ;  /* 0x000000ff0200720c */ /* 0x000fe20003f05270 */
[----:B------:R-:W-:-:S12]  /*0170*/  IMAD.U32 R2, RZ, RZ, UR5 ;  /* 0x00000005ff027e24 */ /* 0x000fd8000f8e00ff */
[----:B------:R-:W-:Y:S05]  /*0180*/  @P0 BRA `(.L_x_3) ;  /* 0x0000000000240947 */ /* 0x000fea0003800000 */
.L_x_4:
[----:B------:R-:W-:Y:S05]  /*0190*/  NANOSLEEP 0x64 ;  /* 0x000000640000795d */ /* 0x000fea0003800000 */
[----:B------:R-:W-:-:S05]  /*01a0*/  UMOV UR5, 0x4 ;  /* 0x0000000400057882 */ /* 0x000fca0000000000 */
[----:B------:R-:W-:Y:S04]  /*01b0*/  DEPBAR.LE SB2, 0x36 ;  /* 0x0000ad800000791a */ /* 0x000fe80000000000 */
[----:B------:R-:W2:Y:S02]  /*01c0*/  UTCATOMSWS.FIND_AND_SET.ALIGN UP0, UR5, UR5 ;  /* 0x00000005000575e3 */ /* 0x000ea40008000800 */
[----:B--2---:R-:W-:-:S04]  /*01d0*/  PLOP3.LUT P0, PT, PT, PT, UP0, 0x80, 0x8 ;  /* 0x000000000008781c */ /* 0x004fc80003f0f008 */
[----:B------:R-:W-:-:S04]  /*01e0*/  SEL R2, RZ, 0xffffffff, !P0 ;  /* 0xffffffffff027807 */ /* 0x000fc80004000000 */
[----:B------:R-:W-:Y:S01]  /*01f0*/  ISETP.NE.AND P0, PT, R2, RZ, PT ;  /* 0x000000ff0200720c */ /* 0x000fe20003f05270 */
[----:B------:R-:W-:-:S12]  /*0200*/  IMAD.U32 R2, RZ, RZ, UR5 ;  /* 0x00000005ff027e24 */ /* 0x000fd8000f8e00ff */
[----:B------:R-:W-:Y:S05]  /*0210*/  @!P0 BRA `(.L_x_4) ;  /* 0xfffffffc00dc8947 */ /* 0x000fea000383ffff */
.L_x_3:
[C---:B------:R-:W-:Y:S01]  /*0220*/  VIADD R4, R2.reuse, 0x10 ;  /* 0x0000001002047836 */ /* 0x040fe20000000000 */
[----:B------:R-:W-:Y:S01]  /*0230*/  UMOV UR5, 0x50 ;  /* 0x0000005000057882 */ /* 0x000fe20000000000 */
[----:B------:R-:W-:Y:S01]  /*0240*/  SHF.L.U32 R3, R3, R2, RZ ;  /* 0x0000000203037219 */ /* 0x000fe200000006ff */
[----:B------:R-:W-:Y:S01]  /*0250*/  ULEA UR5, UR6, UR5, 0x18 ;  /* 0x0000000506057291 */ /* 0x000fe2000f8ec0ff */
[----:B------:R-:W-:Y:S01]  /*0260*/  IMAD.SHL.U32 R2, R2, 0x20, RZ ;  /* 0x0000002002027824 */ /* 0x000fe200078e00ff */
[----:B------:R-:W-:-:S04]  /*0270*/  SHF.L.U32 R4, R5, R4, RZ ;  /* 0x0000000405047219 */ /* 0x000fc800000006ff */
[----:B------:R-:W-:-:S05]  /*0280*/  LOP3.LUT R3, R4, R3, RZ, 0xfc, !PT ;  /* 0x0000000304037212 */ /* 0x000fca00078efcff */
[----:B------:R2:W-:Y:S04]  /*0290*/  ATOMS.OR RZ, [UR5], R3 ;  /* 0x00000003ffff798c */ /* 0x0005e8000b000005 */
[----:B------:R2:W-:Y:S01]  /*02a0*/  STS [UR4], R2 ;  /* 0x00000002ff007988 */ /* 0x0005e20008000804 */
[----:B------:R-:W-:Y:S05]  /*02b0*/  BRA `(.L_x_2) ;  /* 0x0000000000107947 */ /* 0x000fea0003800000 */
.L_x_1:
[----:B------:R-:W-:Y:S01]  /*02c0*/  IMAD.MOV.U32 R3, RZ, RZ, -0x1 ;  /* 0xffffffffff037424 */ /* 0x000fe200078e00ff */
[----:B------:R-:W-:-:S04]  /*02d0*/  MOV R2, 0x300 ;  /* 0x0000030000027802 */ /* 0x000fc80000000f00 */
[----:B------:R2:W-:Y:S03]  /*02e0*/  STS [UR4], R3 ;  /* 0x00000003ff007988 */ /* 0x0005e60008000804 */
[----:B-12---:R-:W-:Y:S05]  /*02f0*/  CALL.REL.NOINC `($__internal_1_$__cuda_sm10x_tcgen05_guardrail_trap_phase_invalid_during_alloc) ;  /* 0x0000002400507944 */ /* 0x006fea0003c00000 */
.L_x_2:
[----:B------:R-:W-:Y:S05]  /*0300*/  WARPSYNC.ALL ;  /* 0x0000000000007948 */ /* 0x000fea0003800000 */
[----:B------:R-:W-:Y:S01]  /*0310*/  NOP ;  /* 0x0000000000007918 */ /* 0x000fe20000000000 */
.L_x_0:
[----:B------:R-:W3:Y:S08]  /*0320*/  S2UR UR4, SR_CgaCtaId ;  /* 0x00000000000479c3 */ /* 0x000ef00000008800 */
[----:B------:R-:W-:Y:S01]  /*0330*/  BAR.SYNC.DEFER_BLOCKING 0x0 ;  /* 0x0000000000007b1d */ /* 0x000fe20000010000 */
[----:B------:R-:W-:-:S05]  /*0340*/  LOP3.LUT R36, R0, 0xff, RZ, 0xc0, !PT ;  /* 0x000000ff00247812 */ /* 0x000fca00078ec0ff */
[----:B------:R-:W-:Y:S02]  /*0350*/  UMOV UR8, 0x400 ;  /* 0x0000040000087882 */ /* 0x000fe40000000000 */
[----:B------:R-:W4:Y:S08]  /*0360*/  LDC R8, c[0x0][0x3a0] ;  /* 0x0000e800ff087b82 */ /* 0x000f300000000800 */
[----:B------:R-:W5:Y:S01]  /*0370*/  S2UR UR9, SR_CTAID.Y ;  /* 0x00000000000979c3 */ /* 0x000f620000002600 */
[----:B---3--:R-:W-:-:S09]  /*0380*/  ULEA UR8, UR4, UR8, 0x18 ;  /* 0x0000000804087291 */ /* 0x008fd2000f8ec0ff */
[----:B------:R-:W3:Y:S01]  /*0390*/  LDS R4, [UR8] ;  /* 0x00000008ff047984 */ /* 0x000ee20008000800 */
[----:B------:R-:W-:Y:S06]  /*03a0*/  BAR.SYNC.DEFER_BLOCKING 0x0 ;  /* 0x0000000000007b1d */ /* 0x000fec0000010000 */
[----:B------:R-:W-:Y:S05]  /*03b0*/  @P2 BRA `(.L_x_5) ;  /* 0x0000000000182947 */ /* 0x000fea0003800000 */
[----:B------:R-:W-:Y:S01]  /*03c0*/  ELECT P0, URZ, PT ;  /* 0x0000000000ff782f */ /* 0x000fe20003800000 */
[----:B--2---:R-:W-:Y:S01]  /*03d0*/  IMAD.MOV.U32 R2, RZ, RZ, 0x1 ;  /* 0x00000001ff027424 */ /* 0x004fe200078e00ff */
[----:B------:R-:W-:Y:S01]  /*03e0*/  UMOV UR5, 0x40 ;  /* 0x0000004000057882 */ /* 0x000fe20000000000 */
[----:B------:R-:W-:Y:S01]  /*03f0*/  UVIRTCOUNT.DEALLOC.SMPOOL 0x80 ;  /* 0x000000800000784c */ /* 0x000fe20000000000 */
[----:B------:R-:W-:-:S09]  /*0400*/  ULEA UR5, UR4, UR5, 0x18 ;  /* 0x0000000504057291 */ /* 0x000fd2000f8ec0ff */
[----:B------:R2:W-:Y:S03]  /*0410*/  @P0 STS.U8 [UR5], R2 ;  /* 0x00000002ff000988 */ /* 0x0005e60008000005 */
.L_x_5:
[----:B------:R-:W2:Y:S01]  /*0420*/  S2UR UR4, SR_CTAID.Z ;  /* 0x00000000000479c3 */ /* 0x000ea20000002700 */
[----:B------:R-:W5:Y:S01]  /*0430*/  LDCU UR5, c[0x0][0x370] ;  /* 0x00006e00ff0577ac */ /* 0x000f620008000800 */
[----:B------:R-:W-:Y:S01]  /*0440*/  ISETP.GE.U32.AND P0, PT, R36, 0x20, PT ;  /* 0x000000202400780c */ /* 0x000fe20003f06070 */
[----:B----4-:R-:W-:Y:S01]  /*0450*/  VIADD R6, R8, 0xffffffff ;  /* 0xffffffff08067836 */ /* 0x010fe20000000000 */
[C---:B------:R-:W-:Y:S01]  /*0460*/  ISETP.NE.U32.AND P3, PT, R36.reuse, RZ, PT ;  /* 0x000000ff2400720c */ /* 0x040fe20003f65070 */
[----:B------:R-:W2:Y:S02]  /*0470*/  LDCU UR6, c[0x0][0x374] ;  /* 0x00006e80ff0677ac */ /* 0x000ea40008000800 */
[----:B--2---:R-:W-:Y:S01]  /*0480*/  LEA R3, R36, UR8, 0x2 ;  /* 0x0000000824037c11 */ /* 0x004fe2000f8e10ff */
[----:B------:R-:W-:Y:S01]  /*0490*/  BSSY.RECONVERGENT B0, `(.L_x_6) ;  /* 0x0000015000007945 */ /* 0x000fe20003800200 */
[----:B------:R-:W5:Y:S01]  /*04a0*/  S2UR UR7, SR_CTAID.X ;  /* 0x00000000000779c3 */ /* 0x000f620000002500 */
[----:B------:R-:W2:Y:S01]  /*04b0*/  LDCU.64 UR20, c[0x0][0x3c0] ;  /* 0x00007800ff1477ac */ /* 0x000ea20008000a00 */
[----:B---3--:R-:W-:-:S04]  /*04c0*/  R2UR UR23, R4 ;  /* 0x00000000041772ca */ /* 0x008fc800000e0000 */
[----:B------:R3:W-:Y:S02]  /*04d0*/  @!P0 STS [R3], RZ ;  /* 0x000000ff03008388 */ /* 0x0007e40000000800 */
[----:B------:R-:W4:Y:S01]  /*04e0*/  LDC R2, c[0x0][0x398] ;  /* 0x0000e600ff027b82 */ /* 0x000f220000000800 */
[----:B------:R-:W-:Y:S01]  /*04f0*/  NOP ;  /* 0x0000000000007918 */ /* 0x000fe20000000000 */
[----:B------:R3:W-:Y:S01]  /*0500*/  @!P3 STS [UR8+0x20], R6 ;  /* 0x00002006ff00b988 */ /* 0x0007e20008000808 */
[----:B-----5:R-:W-:-:S04]  /*0510*/  UIMAD UR4, UR4, UR6, UR9 ;  /* 0x00000006040472a4 */ /* 0x020fc8000f8e0209 */
[----:B------:R-:W-:-:S04]  /*0520*/  UIMAD UR4, UR4, UR5, UR7 ;  /* 0x00000005040472a4 */ /* 0x000fc8000f8e0207 */
[----:B------:R-:W-:-:S04]  /*0530*/  UIMAD UR4, UR4, 0x180, URZ ;  /* 0x00000180040478a4 */ /* 0x000fc8000f8e02ff */
[----:B--2---:R-:W-:Y:S01]  /*0540*/  UIADD3 UR24, UP0, UPT, UR4, UR20, URZ ;  /* 0x0000001404187290 */ /* 0x004fe2000ff1e0ff */
[----:B----4-:R-:W-:-:S03]  /*0550*/  VIADD R2, R2, 0xffffffff ;  /* 0xffffffff02027836 */ /* 0x010fc60000000000 */
[----:B------:R-:W-:Y:S01]  /*0560*/  ULEA.HI.X.SX32 UR25, UR4, UR21, 0x1, UP0 ;  /* 0x0000001504197291 */ /* 0x000fe200080f0eff */
[----:B---3--:R-:W-:Y:S11]  /*0570*/  @P3 BRA `(.L_x_7) ;  /* 0x0000000000183947 */ /* 0x008ff60003800000 */
[----:B------:R-:W2:Y:S01]  /*0580*/  LDS R4, [UR8+0x8] ;  /* 0x00000808ff047984 */ /* 0x000ea20008000800 */
[----:B------:R-:W3:Y:S01]  /*0590*/  LDC.64 R10, c[0x0][0x380] ;  /* 0x0000e000ff0a7b82 */ /* 0x000ee20000000a00 */
[----:B------:R-:W-:Y:S02]  /*05a0*/  IMAD.MOV.U32 R5, RZ, RZ, 0x70 ;  /* 0x00000070ff057424 */ /* 0x000fe400078e00ff */
[----:B---3--:R3:W-:Y:S03]  /*05b0*/  STS.64 [UR8], R10 ;  /* 0x0000000aff007988 */ /* 0x0087e60008000a08 */
[----:B--2---:R-:W-:-:S05]  /*05c0*/  LOP3.LUT R4, R4, 0x10, R5, 0xd8, !PT ;  /* 0x0000001004047812 */ /* 0x004fca00078ed805 */
[----:B------:R3:W-:Y:S02]  /*05d0*/  STS [UR8+0x8], R4 ;  /* 0x00000804ff007988 */ /* 0x0007e40008000808 */
.L_x_7:
[----:B------:R-:W-:Y:S05]  /*05e0*/  BSYNC.RECONVERGENT B0 ;  /* 0x0000000000007941 */ /* 0x000fea0003800200 */
.L_x_6:
[----:B------:R-:W-:Y:S04]  /*05f0*/  BSSY.RECONVERGENT B0, `(.L_x_8) ;  /* 0x000000a000007945 */ /* 0x000fe80003800200 */
[----:B------:R-:W-:Y:S05]  /*0600*/  @P3 BRA `(.L_x_9) ;  /* 0x0000000000203947 */ /* 0x000fea0003800000 */
[----:B---3--:R-:W2:Y:S01]  /*0610*/  LDS R4, [UR8+0x34] ;  /* 0x00003408ff047984 */ /* 0x008ea20008000800 */
[----:B------:R-:W-:Y:S02]  /*0620*/  IMAD.MOV.U32 R5, RZ, RZ, 0x1f000000 ;  /* 0x1f000000ff057424 */ /* 0x000fe400078e00ff */
[----:B------:R-:W-:Y:S01]  /*0630*/  @!P3 IMAD.MOV.U32 R7, RZ, RZ, 0x3f ;  /* 0x0000003fff07b424 */ /* 0x000fe200078e00ff */
[----:B------:R-:W3:Y:S02]  /*0640*/  @!P3 LDS R10, [UR8+0x38] ;  /* 0x00003808ff0ab984 */ /* 0x000ee40008000800 */
[----:B--2---:R-:W-:Y:S02]  /*0650*/  LOP3.LUT R4, R4, 0xff000000, R5, 0xb8, !PT ;  /* 0xff00000004047812 */ /* 0x004fe400078eb805 */
[----:B---3--:R-:W-:-:S03]  /*0660*/  @!P3 LOP3.LUT R5, R10, 0xff, R7, 0xb8, !PT ;  /* 0x000000ff0a05b812 */ /* 0x008fc600078eb807 */
[----:B------:R2:W-:Y:S04]  /*0670*/  STS [UR8+0x34], R4 ;  /* 0x00003404ff007988 */ /* 0x0005e80008000808 */
[----:B------:R2:W-:Y:S02]  /*0680*/  @!P3 STS [UR8+0x38], R5 ;  /* 0x00003805ff00b988 */ /* 0x0005e40008000808 */
.L_x_9:
[----:B------:R-:W-:Y:S05]  /*0690*/  BSYNC.RECONVERGENT B0 ;  /* 0x0000000000007941 */ /* 0x000fea0003800200 */
.L_x_8:
[----:B------:R-:W-:Y:S04]  /*06a0*/  BSSY.RECONVERGENT B0, `(.L_x_10) ;  /* 0x000000a000007945 */ /* 0x000fe80003800200 */
[----:B------:R-:W-:Y:S05]  /*06b0*/  @P3 BRA `(.L_x_11) ;  /* 0x0000000000203947 */ /* 0x000fea0003800000 */
[----:B--23--:R-:W2:Y:S01]  /*06c0*/  LDS R4, [UR8+0x1c] ;  /* 0x00001c08ff047984 */ /* 0x00cea20008000800 */
[----:B------:R-:W3:Y:S03]  /*06d0*/  LDC.64 R10, c[0x0][0x3a8] ;  /* 0x0000ea00ff0a7b82 */ /* 0x000ee60000000a00 */
[----:B------:R4:W-:Y:S01]  /*06e0*/  STS [UR8+0x24], R2 ;  /* 0x00002402ff007988 */ /* 0x0009e20008000808 */
[--C-:B---3--:R-:W-:Y:S02]  /*06f0*/  SHF.R.U32.HI R7, RZ, 0x4, R11.reuse ;  /* 0x00000004ff077819 */ /* 0x108fe4000001160b */
[----:B------:R-:W-:-:S05]  /*0700*/  SHF.R.U64 R5, R10, 0x4, R11 ;  /* 0x000000040a057819 */ /* 0x000fca000000120b */
[----:B------:R4:W-:Y:S01]  /*0710*/  STS [UR8+0xc], R5 ;  /* 0x00000c05ff007988 */ /* 0x0009e20008000808 */
[----:B--2---:R-:W-:-:S05]  /*0720*/  LOP3.LUT R4, R4, 0xf, R7, 0xb8, !PT ;  /* 0x0000000f04047812 */ /* 0x004fca00078eb807 */
[----:B------:R4:W-:Y:S02]  /*0730*/  STS [UR8+0x1c], R4 ;  /* 0x00001c04ff007988 */ /* 0x0009e40008000808 */
.L_x_11:
[----:B------:R-:W-:Y:S05]  /*0740*/  BSYNC.RECONVERGENT B0 ;  /* 0x0000000000007941 */ /* 0x000fea0003800200 */
.L_x_10:
[----:B------:R-:W-:Y:S04]  /*0750*/  BSSY.RECONVERGENT B1, `(.L_x_12) ;  /* 0x000001d000017945 */ /* 0x000fe80003800200 */
[----:B------:R-:W-:Y:S04]  /*0760*/  BSSY.RELIABLE B0, `(.L_x_13) ;  /* 0x0000018000007945 */ /* 0x000fe80003800100 */
[----:B------:R-:W-:Y:S05]  /*0770*/  @P3 BRA `(.L_x_14) ;  /* 0x00000000001c3947 */ /* 0x000fea0003800000 */
[----:B--234-:R-:W2:Y:S02]  /*0780*/  LDS R4, [UR8+0x34] ;  /* 0x00003408ff047984 */ /* 0x01cea40008000800 */
[----:B--2---:R-:W-:-:S05]  /*0790*/  LOP3.LUT R4, R4, 0x7, RZ, 0xb8, !PT ;  /* 0x0000000704047812 */ /* 0x004fca00078eb8ff */
[----:B------:R2:W-:Y:S01]  /*07a0*/  STS [UR8+0x34], R4 ;  /* 0x00003404ff007988 */ /* 0x0005e20008000808 */
[----:B------:R-:W-:Y:S05]  /*07b0*/  @P3 BRA `(.L_x_15) ;  /* 0x00000000001c3947 */ /* 0x000fea0003800000 */
[----:B--2---:R-:W2:Y:S02]  /*07c0*/  LDS R4, [UR8+0x34] ;  /* 0x00003408ff047984 */ /* 0x004ea40008000800 */
[----:B--2---:R-:W-:-:S05]  /*07d0*/  LOP3.LUT R4, R4, 0x38, RZ, 0xb8, !PT ;  /* 0x0000003804047812 */ /* 0x004fca00078eb8ff */
[----:B------:R5:W-:Y:S02]  /*07e0*/  STS [UR8+0x34], R4 ;  /* 0x00003404ff007988 */ /* 0x000be40008000808 */
.L_x_14:
[----:B------:R-:W-:Y:S05]  /*07f0*/  @P3 BRA `(.L_x_16) ;  /* 0x00000000001c3947 */ /* 0x000fea0003800000 */
[----:B--2345:R-:W2:Y:S02]  /*0800*/  LDS R4, [UR8+0x8] ;  /* 0x00000808ff047984 */ /* 0x03cea40008000800 */
[----:B--2---:R-:W-:-:S05]  /*0810*/  LOP3.LUT R4, R4, 0x780, RZ, 0xb8, !PT ;  /* 0x0000078004047812 */ /* 0x004fca00078eb8ff */
[----:B------:R3:W-:Y:S02]  /*0820*/  STS [UR8+0x8], R4 ;  /* 0x00000804ff007988 */ /* 0x0007e40008000808 */
.L_x_15:
[----:B------:R-:W-:Y:S05]  /*0830*/  @P3 BRA `(.L_x_17) ;  /* 0x0000000000283947 */ /* 0x000fea0003800000 */
[----:B--23--:R-:W2:Y:S02]  /*0840*/  LDS R4, [UR8+0x8] ;  /* 0x00000808ff047984 */ /* 0x00cea40008000800 */
[----:B--2---:R-:W-:-:S05]  /*0850*/  LOP3.LUT R4, R4, 0x1800, RZ, 0xb8, !PT ;  /* 0x0000180004047812 */ /* 0x004fca00078eb8ff */
[----:B------:R2:W-:Y:S02]  /*0860*/  STS [UR8+0x8], R4 ;  /* 0x00000804ff007988 */ /* 0x0005e40008000808 */
.L_x_16:
[----:B------:R-:W-:Y:S05]  /*0870*/  @P3 BREAK.RELIABLE B0 ;  /* 0x0000000000003942 */ /* 0x000fea0003800100 */
[----:B------:R-:W-:Y:S05]  /*0880*/  @P3 BRA `(.L_x_18) ;  /* 0x0000000000243947 */ /* 0x000fea0003800000 */
[----:B--2-4-:R-:W2:Y:S01]  /*0890*/  LDS R5, [UR8+0x8] ;  /* 0x00000808ff057984 */ /* 0x014ea20008000800 */
[----:B---3-5:R-:W-:-:S05]  /*08a0*/  IMAD.MOV.U32 R4, RZ, RZ, 0x6000 ;  /* 0x00006000ff047424 */ /* 0x028fca00078e00ff */
[----:B--2---:R-:W-:-:S04]  /*08b0*/  LOP3.LUT R4, R5, 0x2000, R4, 0xd8, !PT ;  /* 0x0000200005047812 */ /* 0x004fc800078ed804 */
[----:B------:R-:W-:-:S05]  /*08c0*/  LOP3.LUT R4, R4, 0x400000, RZ, 0xb8, !PT ;  /* 0x0040000004047812 */ /* 0x000fca00078eb8ff */
[----:B------:R4:W-:Y:S02]  /*08d0*/  STS [UR8+0x8], R4 ;  /* 0x00000804ff007988 */ /* 0x0009e40008000808 */
.L_x_17:
[----:B------:R-:W-:Y:S05]  /*08e0*/  BSYNC.RELIABLE B0 ;  /* 0x0000000000007941 */ /* 0x000fea0003800100 */
.L_x_13:
[----:B--234-:R-:W2:Y:S02]  /*08f0*/  @!P3 LDS R4, [UR8+0x8] ;  /* 0x00000808ff04b984 */ /* 0x01cea40008000800 */
[----:B--2---:R-:W-:-:S05]  /*0900*/  @!P3 LOP3.LUT R4, R4, 0x8000, RZ, 0xb8, !PT ;  /* 0x000080000404b812 */ /* 0x004fca00078eb8ff */
[----:B------:R2:W-:Y:S02]  /*0910*/  @!P3 STS [UR8+0x8], R4 ;  /* 0x00000804ff00b988 */ /* 0x0005e40008000808 */
.L_x_18:
[----:B------:R-:W-:Y:S05]  /*0920*/  BSYNC.RECONVERGENT B1 ;  /* 0x0000000000017941 */ /* 0x000fea0003800200 */
.L_x_12:
[----:B------:R-:W-:Y:S05]  /*0930*/  WARPSYNC.ALL ;  /* 0x0000000000007948 */ /* 0x000fea0003800000 */
[----:B------:R-:W-:Y:S01]  /*0940*/  NOP ;  /* 0x0000000000007918 */ /* 0x000fe20000000000 */
[----:B------:R-:W2:Y:S02]  /*0950*/  LDC R7, c[0x0][0x39c] ;  /* 0x0000e700ff077b82 */ /* 0x000ea40000000800 */
[----:B--2---:R-:W-:Y:S01]  /*0960*/  VIADD R7, R7, 0xffffffff ;  /* 0xffffffff07077836 */ /* 0x004fe20000000000 */
[----:B------:R-:W-:Y:S06]  /*0970*/  @P0 BRA `(.L_x_19) ;  /* 0x0000000000300947 */ /* 0x000fec0003800000 */
[----:B---345:R-:W2:Y:S01]  /*0980*/  S2R R4, SR_LANEID ;  /* 0x0000000000047919 */ /* 0x038ea20000000000 */
[----:B------:R-:W-:Y:S05]  /*0990*/  WARPSYNC.ALL ;  /* 0x0000000000007948 */ /* 0x000fea0003800000 */
[----:B------:R-:W-:Y:S01]  /*09a0*/  NOP ;  /* 0x0000000000007918 */ /* 0x000fe20000000000 */
[----:B--2---:R-:W-:-:S05]  /*09b0*/  IMAD.SHL.U32 R9, R4, 0x4, RZ ;  /* 0x0000000404097824 */ /* 0x004fca00078e00ff */
[----:B------:R-:W2:Y:S01]  /*09c0*/  LDS R11, [R9+UR8] ;  /* 0x00000008090b7984 */ /* 0x000ea20008000800 */
[----:B------:R-:W-:-:S05]  /*09d0*/  IADD3 R4, P1, PT, R9, UR24, RZ ;  /* 0x0000001809047c10 */ /* 0x000fca000ff3e0ff */
[----:B------:R-:W-:-:S05]  /*09e0*/  IMAD.X R5, RZ, RZ, UR25, P1 ;  /* 0x00000019ff057e24 */ /* 0x000fca00088e06ff */
[----:B--2---:R2:W3:Y:S01]  /*09f0*/  ATOMG.E.EXCH.STRONG.GPU PT, RZ, [R4], R11 ;  /* 0x0000000b04ff73a8 */ /* 0x0044e200041ee100 */
[----:B------:R-:W-:-:S04]  /*0a00*/  DEPBAR {5,4,3,2,1,0} ;  /* 0x0000003f0000791a */ /* 0x000fc80000000000 */
[----:B------:R-:W4:Y:S02]  /*0a10*/  CCTL.E.C.LDCU.IV.DEEP [UR24] ;  /* 0x0000000018007540 */ /* 0x000f240009c08000 */
[----:B----4-:R2:W-:Y:S01]  /*0a20*/  UTMACCTL.IV [UR24] ;  /* 0x00000000180079b9 */ /* 0x0105e20008000000 */
[----:B------:R-:W-:Y:S01]  /*0a30*/  NOP ;  /* 0x0000000000007918 */ /* 0x000fe20000000000 */
.L_x_19:
[----:B------:R-:W-:Y:S05]  /*0a40*/  @P0 BRA `(.L_x_20) ;  /* 0x00000000000c0947 */ /* 0x000fea0003800000 */
[----:B------:R0:W-:Y:S01]  /*0a50*/  UTMACMDFLUSH ;  /* 0x00000000000079b7 */ /* 0x0001e20000000000 */
[----:B------:R-:W-:Y:S05]  /*0a60*/  @P0 BRA `(.L_x_20) ;  /* 0x0000000000040947 */ /* 0x000fea0003800000 */
[----:B------:R-:W-:-:S04]  /*0a70*/  DEPBAR.LE SB0, 0x0 ;  /* 0x000080000000791a */ /* 0x000fc80000000000 */
.L_x_20:
[----:B------:R-:W-:Y:S05]  /*0a80*/  WARPSYNC.ALL ;  /* 0x0000000000007948 */ /* 0x000fea0003800000 */
[----:B------:R-:W-:Y:S01]  /*0a90*/  NOP ;  /* 0x0000000000007918 */ /* 0x000fe20000000000 */
[----:B---3--:R-:W-:Y:S06]  /*0aa0*/  BAR.SYNC.DEFER_BLOCKING 0x0 ;  /* 0x0000000000007b1d */ /* 0x008fec0000010000 */
[----:B------:R-:W-:Y:S02]  /*0ab0*/  BSSY.RECONVERGENT B1, `(.L_x_21) ;  /* 0x000000b000017945 */ /* 0x000fe40003800200 */
[----:B------:R-:W-:Y:S06]  /*0ac0*/  BAR.SYNC.DEFER_BLOCKING 0x0 ;  /* 0x0000000000007b1d */ /* 0x000fec0000010000 */
[----:B------:R3:W-:Y:S01]  /*0ad0*/  @!P0 STS [R3], RZ ;  /* 0x000000ff03008388 */ /* 0x0007e20000000800 */
[----:B------:R-:W-:Y:S01]  /*0ae0*/  NOP ;  /* 0x0000000000007918 */ /* 0x000fe20000000000 */
[----:B------:R-:W-:Y:S05]  /*0af0*/  @P3 BRA `(.L_x_22) ;  /* 0x0000000000183947 */ /* 0x000fea0003800000 */
[----:B--2-45:R-:W2:Y:S01]  /*0b00*/  LDS R4, [UR8+0x8] ;  /* 0x00000808ff047984 */ /* 0x034ea20008000800 */
[----:B------:R-:W4:Y:S01]  /*0b10*/  LDC.64 R10, c[0x0][0x388] ;  /* 0x0000e200ff0a7b82 */ /* 0x000f220000000a00 */
[----:B------:R-:W-:Y:S02]  /*0b20*/  IMAD.MOV.U32 R5, RZ, RZ, 0x70 ;  /* 0x00000070ff057424 */ /* 0x000fe400078e00ff */
[----:B----4-:R4:W-:Y:S03]  /*0b30*/  STS.64 [UR8], R10 ;  /* 0x0000000aff007988 */ /* 0x0109e60008000a08 */
[----:B--2---:R-:W-:-:S05]  /*0b40*/  LOP3.LUT R4, R4, 0x10, R5, 0xd8, !PT ;  /* 0x0000001004047812 */ /* 0x004fca00078ed805 */
[----:B------:R4:W-:Y:S02]  /*0b50*/  STS [UR8+0x8], R4 ;  /* 0x00000804ff007988 */ /* 0x0009e40008000808 */
.L_x_22:
[----:B--2---:R-:W-:Y:S05]  /*0b60*/  BSYNC.RECONVERGENT B1 ;  /* 0x0000000000017941 */ /* 0x004fea0003800200 */
.L_x_21:
[----:B------:R-:W-:Y:S04]  /*0b70*/  BSSY.RECONVERGENT B1, `(.L_x_23) ;  /* 0x000000a000017945 */ /* 0x000fe80003800200 */
[----:B------:R-:W-:Y:S05]  /*0b80*/  @P3 BRA `(.L_x_24) ;  /* 0x0000000000203947 */ /* 0x000fea0003800000 */
[----:B----45:R-:W2:Y:S01]  /*0b90*/  LDS R4, [UR8+0x34] ;  /* 0x00003408ff047984 */ /* 0x030ea20008000800 */
[----:B------:R-:W-:Y:S02]  /*0ba0*/  IMAD.MOV.U32 R5, RZ, RZ, 0x7f000000 ;  /* 0x7f000000ff057424 */ /* 0x000fe400078e00ff */
[----:B------:R-:W-:Y:S01]  /*0bb0*/  @!P3 IMAD.MOV.U32 R9, RZ, RZ, 0x1f ;  /* 0x0000001fff09b424 */ /* 0x000fe200078e00ff */
[----:B------:R-:W4:Y:S02]  /*0bc0*/  @!P3 LDS R10, [UR8+0x38] ;  /* 0x00003808ff0ab984 */ /* 0x000f240008000800 */
[----:B--2---:R-:W-:Y:S02]  /*0bd0*/  LOP3.LUT R4, R4, 0xff000000, R5, 0xb8, !PT ;  /* 0xff00000004047812 */ /* 0x004fe400078eb805 */
[----:B----4-:R-:W-:-:S03]  /*0be0*/  @!P3 LOP3.LUT R5, R10, 0xff, R9, 0xb8, !PT ;  /* 0x000000ff0a05b812 */ /* 0x010fc600078eb809 */
[----:B------:R2:W-:Y:S04]  /*0bf0*/  STS [UR8+0x34], R4 ;  /* 0x00003404ff007988 */ /* 0x0005e80008000808 */
[----:B------:R2:W-:Y:S02]  /*0c00*/  @!P3 STS [UR8+0x38], R5 ;  /* 0x00003805ff00b988 */ /* 0x0005e40008000808 */
.L_x_24:
[----:B------:R-:W-:Y:S05]  /*0c10*/  BSYNC.RECONVERGENT B1 ;  /* 0x0000000000017941 */ /* 0x000fea0003800200 */
.L_x_23:
[----:B------:R-:W-:Y:S04]  /*0c20*/  BSSY.RECONVERGENT B1, `(.L_x_25) ;  /* 0x0000004000017945 */ /* 0x000fe80003800200 */
[----:B------:R-:W-:Y:S05]  /*0c30*/  @P3 BRA `(.L_x_26) ;  /* 0x0000000000083947 */ /* 0x000fea0003800000 */
[----:B------:R2:W-:Y:S04]  /*0c40*/  STS [UR8+0x24], R6 ;  /* 0x00002406ff007988 */ /* 0x0005e80008000808 */
[----:B------:R2:W-:Y:S02]  /*0c50*/  STS [UR8+0x20], R7 ;  /* 0x00002007ff007988 */ /* 0x0005e40008000808 */
.L_x_26:
[----:B------:R-:W-:Y:S05]  /*0c60*/  BSYNC.RECONVERGENT B1 ;  /* 0x0000000000017941 */ /* 0x000fea0003800200 */
.L_x_25:
[----:B------:R-:W-:Y:S04]  /*0c70*/  BSSY.RECONVERGENT B2, `(.L_x_27) ;  /* 0x0000025000027945 */ /* 0x000fe80003800200 */
[----:B------:R-:W-:Y:S04]  /*0c80*/  BSSY.RELIABLE B1, `(.L_x_28) ;  /* 0x0000020000017945 */ /* 0x000fe80003800100 */
[----:B------:R-:W-:Y:S05]  /*0c90*/  @P3 BRA `(.L_x_29) ;  /* 0x00000000002c3947 */ /* 0x000fea0003800000 */
[----:B--2-45:R-:W2:Y:S01]  /*0ca0*/  LDS R4, [UR8+0x1c] ;  /* 0x00001c08ff047984 */ /* 0x034ea20008000800 */
[----:B------:R-:W4:Y:S02]  /*0cb0*/  LDC.64 R10, c[0x0][0x3b0] ;  /* 0x0000ec00ff0a7b82 */ /* 0x000f240000000a00 */
[--C-:B----4-:R-:W-:Y:S02]  /*0cc0*/  SHF.R.U32.HI R9, RZ, 0x4, R11.reuse ;  /* 0x00000004ff097819 */ /* 0x110fe4000001160b */
[----:B------:R-:W-:-:S05]  /*0cd0*/  SHF.R.U64 R5, R10, 0x4, R11 ;  /* 0x000000040a057819 */ /* 0x000fca000000120b */
[----:B------:R4:W-:Y:S01]  /*0ce0*/  STS [UR8+0xc], R5 ;  /* 0x00000c05ff007988 */ /* 0x0009e20008000808 */
[----:B--2---:R-:W-:-:S05]  /*0cf0*/  LOP3.LUT R4, R4, 0xf, R9, 0xb8, !PT ;  /* 0x0000000f04047812 */ /* 0x004fca00078eb809 */
[----:B------:R4:W-:Y:S01]  /*0d00*/  STS [UR8+0x1c], R4 ;  /* 0x00001c04ff007988 */ /* 0x0009e20008000808 */
[----:B------:R-:W-:Y:S05]  /*0d10*/  @P3 BRA `(.L_x_30) ;  /* 0x00000000001c3947 */ /* 0x000fea0003800000 */
[----:B----4-:R-:W2:Y:S02]  /*0d20*/  LDS R4, [UR8+0x34] ;  /* 0x00003408ff047984 */ /* 0x010ea40008000800 */
[----:B--2---:R-:W-:-:S05]  /*0d30*/  LOP3.LUT R4, R4, 0x7, RZ, 0xb8, !PT ;  /* 0x0000000704047812 */ /* 0x004fca00078eb8ff */
[----:B------:R2:W-:Y:S02]  /*0d40*/  STS [UR8+0x34], R4 ;  /* 0x00003404ff007988 */ /* 0x0005e40008000808 */
.L_x_29:
[----:B------:R-:W-:Y:S05]  /*0d50*/  @P3 BRA `(.L_x_31) ;  /* 0x00000000001c3947 */ /* 0x000fea0003800000 */
[----:B--2-45:R-:W2:Y:S02]  /*0d60*/  LDS R4, [UR8+0x34] ;  /* 0x00003408ff047984 */ /* 0x034ea40008000800 */
[----:B--2---:R-:W-:-:S05]  /*0d70*/  LOP3.LUT R4, R4, 0x38, RZ, 0xb8, !PT ;  /* 0x0000003804047812 */ /* 0x004fca00078eb8ff */
[----:B------:R2:W-:Y:S02]  /*0d80*/  STS [UR8+0x34], R4 ;  /* 0x00003404ff007988 */ /* 0x0005e40008000808 */
.L_x_30:
[----:B------:R-:W-:Y:S05]  /*0d90*/  @P3 BRA `(.L_x_32) ;  /* 0x00000000001c3947 */ /* 0x000fea0003800000 */
[----:B--2-4-:R-:W2:Y:S02]  /*0da0*/  LDS R4, [UR8+0x8] ;  /* 0x00000808ff047984 */ /* 0x014ea40008000800 */
[----:B--2---:R-:W-:-:S05]  /*0db0*/  LOP3.LUT R4, R4, 0x780, RZ, 0xb8, !PT ;  /* 0x0000078004047812 */ /* 0x004fca00078eb8ff */
[----:B------:R2:W-:Y:S02]  /*0dc0*/  STS [UR8+0x8], R4 ;  /* 0x00000804ff007988 */ /* 0x0005e40008000808 */
.L_x_31:
[----:B------:R-:W-:Y:S05]  /*0dd0*/  @P3 BRA `(.L_x_33) ;  /* 0x0000000000283947 */ /* 0x000fea0003800000 */
[----:B--2-45:R-:W2:Y:S02]  /*0de0*/  LDS R4, [UR8+0x8] ;  /* 0x00000808ff047984 */ /* 0x034ea40008000800 */
[----:B--2---:R-:W-:-:S05]  /*0df0*/  LOP3.LUT R4, R4, 0x1800, RZ, 0xb8, !PT ;  /* 0x0000180004047812 */ /* 0x004fca00078eb8ff */
[----:B------:R5:W-:Y:S02]  /*0e00*/  STS [UR8+0x8], R4 ;  /* 0x00000804ff007988 */ /* 0x000be40008000808 */
.L_x_32:
[----:B------:R-:W-:Y:S05]  /*0e10*/  @P3 BREAK.RELIABLE B1 ;  /* 0x0000000000013942 */ /* 0x000fea0003800100 */
[----:B------:R-:W-:Y:S05]  /*0e20*/  @P3 BRA `(.L_x_34) ;  /* 0x0000000000243947 */ /* 0x000fea0003800000 */
[----:B--2-45:R-:W2:Y:S01]  /*0e30*/  LDS R4, [UR8+0x8] ;  /* 0x00000808ff047984 */ /* 0x034ea20008000800 */
[----:B------:R-:W-:-:S05]  /*0e40*/  IMAD.MOV.U32 R5, RZ, RZ, 0x6000 ;  /* 0x00006000ff057424 */ /* 0x000fca00078e00ff */
[----:B--2---:R-:W-:-:S04]  /*0e50*/  LOP3.LUT R4, R4, 0x6000, R5, 0xd8, !PT ;  /* 0x0000600004047812 */ /* 0x004fc800078ed805 */
[----:B------:R-:W-:-:S05]  /*0e60*/  LOP3.LUT R4, R4, 0x400000, RZ, 0xb8, !PT ;  /* 0x0040000004047812 */ /* 0x000fca00078eb8ff */
[----:B------:R2:W-:Y:S02]  /*0e70*/  STS [UR8+0x8], R4 ;  /* 0x00000804ff007988 */ /* 0x0005e40008000808 */
.L_x_33:
[----:B------:R-:W-:Y:S05]  /*0e80*/  BSYNC.RELIABLE B1 ;  /* 0x0000000000017941 */ /* 0x000fea0003800100 */
.L_x_28:
[----:B--2-45:R-:W2:Y:S02]  /*0e90*/  @!P3 LDS R4, [UR8+0x8] ;  /* 0x00000808ff04b984 */ /* 0x034ea40008000800 */
[----:B--2---:R-:W-:-:S05]  /*0ea0*/  @!P3 LOP3.LUT R4, R4, 0x8000, RZ, 0xb8, !PT ;  /* 0x000080000404b812 */ /* 0x004fca00078eb8ff */
[----:B------:R2:W-:Y:S02]  /*0eb0*/  @!P3 STS [UR8+0x8], R4 ;  /* 0x00000804ff00b988 */ /* 0x0005e40008000808 */
.L_x_34:
[----:B------:R-:W-:Y:S05]  /*0ec0*/  BSYNC.RECONVERGENT B2 ;  /* 0x0000000000027941 */ /* 0x000fea0003800200 */
.L_x_27:
[----:B------:R-:W-:Y:S05]  /*0ed0*/  WARPSYNC.ALL ;  /* 0x0000000000007948 */ /* 0x000fea0003800000 */
[----:B------:R-:W-:Y:S01]  /*0ee0*/  NOP ;  /* 0x0000000000007918 */ /* 0x000fe20000000000 */
[----:B------:R-:W-:-:S04]  /*0ef0*/  UIADD3 UR5, UPT, UPT, UR4, 0x80, URZ ;  /* 0x0000008004057890 */ /* 0x000fc8000fffe0ff */
[----:B------:R-:W-:-:S04]  /*0f00*/  UIADD3 UR26, UP0, UPT, UR5, UR20, URZ ;  /* 0x00000014051a7290 */ /* 0x000fc8000ff1e0ff */
[----:B------:R-:W-:Y:S01]  /*0f10*/  ULEA.HI.X.SX32 UR27, UR5, UR21, 0x1, UP0 ;  /* 0x00000015051b7291 */ /* 0x000fe200080f0eff */
[----:B------:R-:W-:Y:S11]  /*0f20*/  @P0 BRA `(.L_x_35) ;  /* 0x0000000000300947 */ /* 0x000ff60003800000 */
[----:B--2-45:R-:W2:Y:S01]  /*0f30*/  S2R R4, SR_LANEID ;  /* 0x0000000000047919 */ /* 0x034ea20000000000 */
[----:B------:R-:W-:Y:S05]  /*0f40*/  WARPSYNC.ALL ;  /* 0x0000000000007948 */ /* 0x000fea0003800000 */
[----:B------:R-:W-:Y:S01]  /*0f50*/  NOP ;  /* 0x0000000000007918 */ /* 0x000fe20000000000 */
[----:B--2---:R-:W-:-:S05]  /*0f60*/  IMAD.SHL.U32 R6, R4, 0x4, RZ ;  /* 0x0000000404067824 */ /* 0x004fca00078e00ff */
[----:B------:R-:W2:Y:S01]  /*0f70*/  LDS R9, [R6+UR8] ;  /* 0x0000000806097984 */ /* 0x000ea20008000800 */
[----:B------:R-:W-:-:S05]  /*0f80*/  IADD3 R4, P1, PT, R6, UR26, RZ ;  /* 0x0000001a06047c10 */ /* 0x000fca000ff3e0ff */
[----:B------:R-:W-:-:S05]  /*0f90*/  IMAD.X R5, RZ, RZ, UR27, P1 ;  /* 0x0000001bff057e24 */ /* 0x000fca00088e06ff */
[----:B--2---:R2:W4:Y:S01]  /*0fa0*/  ATOMG.E.EXCH.STRONG.GPU PT, RZ, [R4], R9 ;  /* 0x0000000904ff73a8 */ /* 0x00452200041ee100 */
[----:B------:R-:W-:-:S04]  /*0fb0*/  DEPBAR {5,4,3,2,1,0} ;  /* 0x0000003f0000791a */ /* 0x000fc80000000000 */
[----:B------:R-:W5:Y:S02]  /*0fc0*/  CCTL.E.C.LDCU.IV.DEEP [UR26] ;  /* 0x000000001a007540 */ /* 0x000f640009c08000 */
[----:B-----5:R2:W-:Y:S01]  /*0fd0*/  UTMACCTL.IV [UR26] ;  /* 0x000000001a0079b9 */ /* 0x0205e20008000000 */
[----:B------:R-:W-:Y:S01]  /*0fe0*/  NOP ;  /* 0x0000000000007918 */ /* 0x000fe20000000000 */
.L_x_35:
[----:B------:R-:W-:Y:S05]  /*0ff0*/  @P0 BRA `(.L_x_36) ;  /* 0x00000000000c0947 */ /* 0x000fea0003800000 */
[----:B------:R0:W-:Y:S01]  /*1000*/  UTMACMDFLUSH ;  /* 0x00000000000079b7 */ /* 0x0001e20000000000 */
[----:B------:R-:W-:Y:S05]  /*1010*/  @P0 BRA `(.L_x_36) ;  /* 0x0000000000040947 */ /* 0x000fea0003800000 */
[----:B------:R-:W-:-:S04]  /*1020*/  DEPBAR.LE SB0, 0x0 ;  /* 0x000080000000791a */ /* 0x000fc80000000000 */
.L_x_36:
[----:B------:R-:W-:Y:S05]  /*1030*/  WARPSYNC.ALL ;  /* 0x0000000000007948 */ /* 0x000fea0003800000 */
[----:B------:R-:W-:Y:S01]  /*1040*/  NOP ;  /* 0x0000000000007918 */ /* 0x000fe20000000000 */
[----:B----4-:R-:W-:Y:S06]  /*1050*/  BAR.SYNC.DEFER_BLOCKING 0x0 ;  /* 0x0000000000007b1d */ /* 0x010fec0000010000 */
[----:B------:R-:W-:Y:S02]  /*1060*/  BSSY.RECONVERGENT B2, `(.L_x_37) ;  /* 0x000000b000027945 */ /* 0x000fe40003800200 */
[----:B------:R-:W-:Y:S06]  /*1070*/  BAR.SYNC.DEFER_BLOCKING 0x0 ;  /* 0x0000000000007b1d */ /* 0x000fec0000010000 */
[----:B------:R4:W-:Y:S01]  /*1080*/  @!P0 STS [R3], RZ ;  /* 0x000000ff03008388 */ /* 0x0009e20000000800 */
[----:B------:R-:W-:Y:S01]  /*1090*/  NOP ;  /* 0x0000000000007918 */ /* 0x000fe20000000000 */
[----:B------:R-:W-:Y:S05]  /*10a0*/  @P3 BRA `(.L_x_38) ;  /* 0x0000000000183947 */ /* 0x000fea0003800000 */
[----:B---34-:R-:W3:Y:S01]  /*10b0*/  LDS R3, [UR8+0x8] ;  /* 0x00000808ff037984 */ /* 0x018ee20008000800 */
[----:B------:R-:W4:Y:S01]  /*10c0*/  LDC.64 R10, c[0x0][0x390] ;  /* 0x0000e400ff0a7b82 */ /* 0x000f220000000a00 */
[----:B--2--5:R-:W-:Y:S02]  /*10d0*/  IMAD.MOV.U32 R4, RZ, RZ, 0x70 ;  /* 0x00000070ff047424 */ /* 0x024fe400078e00ff */
[----:B----4-:R2:W-:Y:S03]  /*10e0*/  STS.64 [UR8], R10 ;  /* 0x0000000aff007988 */ /* 0x0105e60008000a08 */
[----:B---3--:R-:W-:-:S05]  /*10f0*/  LOP3.LUT R3, R3, 0x10, R4, 0xd8, !PT ;  /* 0x0000001003037812 */ /* 0x008fca00078ed804 */
[----:B------:R2:W-:Y:S02]  /*1100*/  STS [UR8+0x8], R3 ;  /* 0x00000803ff007988 */ /* 0x0005e40008000808 */
.L_x_38:
[----:B--2---:R-:W-:Y:S05]  /*1110*/  BSYNC.RECONVERGENT B2 ;  /* 0x0000000000027941 */ /* 0x004fea0003800200 */
.L_x_37:
[----:B------:R-:W-:Y:S04]  /*1120*/  BSSY.RECONVERGENT B3, `(.L_x_39) ;  /* 0x0000033000037945 */ /* 0x000fe80003800200 */
[----:B------:R-:W-:Y:S04]  /*1130*/  BSSY.RELIABLE B2, `(.L_x_40) ;  /* 0x000002e000027945 */ /* 0x000fe80003800100 */
[----:B------:R-:W-:Y:S05]  /*1140*/  @P3 BRA `(.L_x_41) ;  /* 0x0000000000243947 */ /* 0x000fea0003800000 */
[----:B---34-:R-:W2:Y:S01]  /*1150*/  LDS R3, [UR8+0x34] ;  /* 0x00003408ff037984 */ /* 0x018ea20008000800 */
[----:B-----5:R-:W-:-:S05]  /*1160*/  IMAD.MOV.U32 R4, RZ, RZ, 0x7f000000 ;  /* 0x7f000000ff047424 */ /* 0x020fca00078e00ff */
[----:B--2---:R-:W-:-:S05]  /*1170*/  LOP3.LUT R3, R3, 0xff000000, R4, 0xb8, !PT ;  /* 0xff00000003037812 */ /* 0x004fca00078eb804 */
[----:B------:R2:W-:Y:S01]  /*1180*/  STS [UR8+0x34], R3 ;  /* 0x00003403ff007988 */ /* 0x0005e20008000808 */
[----:B------:R-:W-:Y:S05]  /*1190*/  @P3 BRA `(.L_x_42) ;  /* 0x0000000000183947 */ /* 0x000fea0003800000 */
[----:B--2---:R-:W2:Y:S01]  /*11a0*/  LDS R3, [UR8+0x38] ;  /* 0x00003808ff037984 */ /* 0x004ea20008000800 */
[----:B------:R-:W-:-:S05]  /*11b0*/  IMAD.MOV.U32 R4, RZ, RZ, 0x3f ;  /* 0x0000003fff047424 */ /* 0x000fca00078e00ff */
[----:B--2---:R-:W-:-:S05]  /*11c0*/  LOP3.LUT R3, R3, 0xff, R4, 0xb8, !PT ;  /* 0x000000ff03037812 */ /* 0x004fca00078eb804 */
[----:B------:R2:W-:Y:S02]  /*11d0*/  STS [UR8+0x38], R3 ;  /* 0x00003803ff007988 */ /* 0x0005e40008000808 */
.L_x_41:
[----:B------:R-:W-:Y:S05]  /*11e0*/  @P3 BRA `(.L_x_43) ;  /* 0x00000000000c3947 */ /* 0x000fea0003800000 */
[----:B------:R2:W-:Y:S02]  /*11f0*/  STS [UR8+0x20], R7 ;  /* 0x00002007ff007988 */ /* 0x0005e40008000808 */
.L_x_42:
[----:B------:R-:W-:Y:S05]  /*1200*/  @P3 BRA `(.L_x_44) ;  /* 0x0000000000243947 */ /* 0x000fea0003800000 */
[----:B------:R2:W-:Y:S02]  /*1210*/  STS [UR8+0x24], R2 ;  /* 0x00002402ff007988 */ /* 0x0005e40008000808 */
.L_x_43:
[----:B------:R-:W-:Y:S05]  /*1220*/  @P3 BRA `(.L_x_45) ;  /* 0x00000000002c3947 */ /* 0x000fea0003800000 */
[----:B--2---:R-:W2:Y:S01]  /*1230*/  LDS R2, [UR8+0x1c] ;  /* 0x00001c08ff027984 */ /* 0x004ea20008000800 */
[----:B------:R-:W3:Y:S02]  /*1240*/  LDC.64 R6, c[0x0][0x3b8] ;  /* 0x0000ee00ff067b82 */ /* 0x000ee40000000a00 */
[--C-:B---3--:R-:W-:Y:S02]  /*1250*/  SHF.R.U32.HI R5, RZ, 0x4, R7.reuse ;  /* 0x00000004ff057819 */ /* 0x108fe40000011607 */
[----:B----4-:R-:W-:-:S05]  /*1260*/  SHF.R.U64 R3, R6, 0x4, R7 ;  /* 0x0000000406037819 */ /* 0x010fca0000001207 */
[----:B------:R3:W-:Y:S01]  /*1270*/  STS [UR8+0xc], R3 ;  /* 0x00000c03ff007988 */ /* 0x0007e20008000808 */
[----:B--2---:R-:W-:-:S05]  /*1280*/  LOP3.LUT R2, R2, 0xf, R5, 0xb8, !PT ;  /* 0x0000000f02027812 */ /* 0x004fca00078eb805 */
[----:B------:R3:W-:Y:S02]  /*1290*/  STS [UR8+0x1c], R2 ;  /* 0x00001c02ff007988 */ /* 0x0007e40008000808 */
.L_x_44:
[----:B------:R-:W-:Y:S05]  /*12a0*/  @P3 BRA `(.L_x_46) ;  /* 0x00000000001c3947 */ /* 0x000fea0003800000 */
[----:B---3--:R-:W3:Y:S02]  /*12b0*/  LDS R2, [UR8+0x34] ;  /* 0x00003408ff027984 */ /* 0x008ee40008000800 */
[----:B---3--:R-:W-:-:S05]  /*12c0*/  LOP3.LUT R2, R2, 0x7, RZ, 0xb8, !PT ;  /* 0x0000000702027812 */ /* 0x008fca00078eb8ff */
[----:B------:R3:W-:Y:S02]  /*12d0*/  STS [UR8+0x34], R2 ;  /* 0x00003402ff007988 */ /* 0x0007e40008000808 */
.L_x_45:
[----:B------:R-:W-:Y:S05]  /*12e0*/  @P3 BRA `(.L_x_47) ;  /* 0x00000000001c3947 */ /* 0x000fea0003800000 */
[----:B--23--:R-:W2:Y:S02]  /*12f0*/  LDS R2, [UR8+0x34] ;  /* 0x00003408ff027984 */ /* 0x00cea40008000800 */
[----:B--2---:R-:W-:-:S05]  /*1300*/  LOP3.LUT R2, R2, 0x38, RZ, 0xb8, !PT ;  /* 0x0000003802027812 */ /* 0x004fca00078eb8ff */
[----:B------:R2:W-:Y:S02]  /*1310*/  STS [UR8+0x34], R2 ;  /* 0x00003402ff007988 */ /* 0x0005e40008000808 */
.L_x_46:
[----:B------:R-:W-:Y:S05]  /*1320*/  @P3 BRA `(.L_x_48) ;  /* 0x00000000001c3947 */ /* 0x000fea0003800000 */
[----:B--23--:R-:W2:Y:S02]  /*1330*/  LDS R2, [UR8+0x8] ;  /* 0x00000808ff027984 */ /* 0x00cea40008000800 */
[----:B--2---:R-:W-:-:S05]  /*1340*/  LOP3.LUT R2, R2, 0x780, RZ, 0xb8, !PT ;  /* 0x0000078002027812 */ /* 0x004fca00078eb8ff */
[----:B------:R2:W-:Y:S02]  /*1350*/  STS [UR8+0x8], R2 ;  /* 0x00000802ff007988 */ /* 0x0005e40008000808 */
.L_x_47:
[----:B------:R-:W-:Y:S05]  /*1360*/  @P3 BRA `(.L_x_49) ;  /* 0x0000000000283947 */ /* 0x000fea0003800000 */
[----:B--23--:R-:W2:Y:S02]  /*1370*/  LDS R2, [UR8+0x8] ;  /* 0x00000808ff027984 */ /* 0x00cea40008000800 */
[----:B--2---:R-:W-:-:S05]  /*1380*/  LOP3.LUT R2, R2, 0x1800, RZ, 0xb8, !PT ;  /* 0x0000180002027812 */ /* 0x004fca00078eb8ff */
[----:B------:R2:W-:Y:S02]  /*1390*/  STS [UR8+0x8], R2 ;  /* 0x00000802ff007988 */ /* 0x0005e40008000808 */
.L_x_48:
[----:B------:R-:W-:Y:S05]  /*13a0*/  @P3 BREAK.RELIABLE B2 ;  /* 0x0000000000023942 */ /* 0x000fea0003800100 */
[----:B------:R-:W-:Y:S05]  /*13b0*/  @P3 BRA `(.L_x_50) ;  /* 0x0000000000243947 */ /* 0x000fea0003800000 */
[----:B--23--:R-:W2:Y:S01]  /*13c0*/  LDS R2, [UR8+0x8] ;  /* 0x00000808ff027984 */ /* 0x00cea20008000800 */
[----:B----4-:R-:W-:-:S05]  /*13d0*/  IMAD.MOV.U32 R3, RZ, RZ, 0x6000 ;  /* 0x00006000ff037424 */ /* 0x010fca00078e00ff */
[----:B--2---:R-:W-:-:S04]  /*13e0*/  LOP3.LUT R2, R2, 0x6000, R3, 0xd8, !PT ;  /* 0x0000600002027812 */ /* 0x004fc800078ed803 */
[----:B------:R-:W-:-:S05]  /*13f0*/  LOP3.LUT R2, R2, 0x400000, RZ, 0xb8, !PT ;  /* 0x0040000002027812 */ /* 0x000fca00078eb8ff */
[----:B------:R2:W-:Y:S02]  /*1400*/  STS [UR8+0x8], R2 ;  /* 0x00000802ff007988 */ /* 0x0005e40008000808 */
.L_x_49:
[----:B------:R-:W-:Y:S05]  /*1410*/  BSYNC.RELIABLE B2 ;  /* 0x0000000000027941 */ /* 0x000fea0003800100 */
.L_x_40:
[----:B--23--:R-:W2:Y:S02]  /*1420*/  @!P3 LDS R2, [UR8+0x8] ;  /* 0x00000808ff02b984 */ /* 0x00cea40008000800 */
[----:B--2---:R-:W-:-:S05]  /*1430*/  @!P3 LOP3.LUT R2, R2, 0x8000, RZ, 0xb8, !PT ;  /* 0x000080000202b812 */ /* 0x004fca00078eb8ff */
[----:B------:R2:W-:Y:S02]  /*1440*/  @!P3 STS [UR8+0x8], R2 ;  /* 0x00000802ff00b988 */ /* 0x0005e40008000808 */
.L_x_50:
[----:B------:R-:W-:Y:S05]  /*1450*/  BSYNC.RECONVERGENT B3 ;  /* 0x0000000000037941 */ /* 0x000fea0003800200 */
.L_x_39:
[----:B------:R-:W-:Y:S05]  /*1460*/  WARPSYNC.ALL ;  /* 0x0000000000007948 */ /* 0x000fea0003800000 */
[----:B------:R-:W-:Y:S01]  /*1470*/  NOP ;  /* 0x0000000000007918 */ /* 0x000fe20000000000 */
[----:B------:R-:W-:-:S04]  /*1480*/  UIADD3 UR4, UPT, UPT, UR4, 0x100, URZ ;  /* 0x0000010004047890 */ /* 0x000fc8000fffe0ff */
[----:B------:R-:W-:-:S04]  /*1490*/  UIADD3 UR20, UP0, UPT, UR4, UR20, URZ ;  /* 0x0000001404147290 */ /* 0x000fc8000ff1e0ff */
[----:B------:R-:W-:Y:S01]  /*14a0*/  ULEA.HI.X.SX32 UR21, UR4, UR21, 0x1, UP0 ;  /* 0x0000001504157291 */ /* 0x000fe200080f0eff */
[----:B------:R-:W-:Y:S11]  /*14b0*/  @P0 BRA `(.L_x_51) ;  /* 0x0000000000300947 */ /* 0x000ff60003800000 */
[----:B--23--:R-:W2:Y:S01]  /*14c0*/  S2R R2, SR_LANEID ;  /* 0x0000000000027919 */ /* 0x00cea20000000000 */
[----:B------:R-:W-:Y:S05]  /*14d0*/  WARPSYNC.ALL ;  /* 0x0000000000007948 */ /* 0x000fea0003800000 */
[----:B------:R-:W-:Y:S01]  /*14e0*/  NOP ;  /* 0x0000000000007918 */ /* 0x000fe20000000000 */
[----:B--2--5:R-:W-:-:S05]  /*14f0*/  IMAD.SHL.U32 R4, R2, 0x4, RZ ;  /* 0x0000000402047824 */ /* 0x024fca00078e00ff */
[----:B------:R-:W2:Y:S01]  /*1500*/  LDS R5, [R4+UR8] ;  /* 0x0000000804057984 */ /* 0x000ea20008000800 */
[----:B------:R-:W-:-:S05]  /*1510*/  IADD3 R2, P1, PT, R4, UR20, RZ ;  /* 0x0000001404027c10 */ /* 0x000fca000ff3e0ff */
[----:B----4-:R-:W-:-:S05]  /*1520*/  IMAD.X R3, RZ, RZ, UR21, P1 ;  /* 0x00000015ff037e24 */ /* 0x010fca00088e06ff */
[----:B--2---:R2:W3:Y:S01]  /*1530*/  ATOMG.E.EXCH.STRONG.GPU PT, RZ, [R2], R5 ;  /* 0x0000000502ff73a8 */ /* 0x0044e200041ee100 */
[----:B------:R-:W-:-:S04]  /*1540*/  DEPBAR {5,4,3,2,1,0} ;  /* 0x0000003f0000791a */ /* 0x000fc80000000000 */
[----:B------:R-:W4:Y:S02]  /*1550*/  CCTL.E.C.LDCU.IV.DEEP [UR20] ;  /* 0x0000000014007540 */ /* 0x000f240009c08000 */
[----:B----4-:R2:W-:Y:S01]  /*1560*/  UTMACCTL.IV [UR20] ;  /* 0x00000000140079b9 */ /* 0x0105e20008000000 */
[----:B------:R-:W-:Y:S01]  /*1570*/  NOP ;  /* 0x0000000000007918 */ /* 0x000fe20000000000 */
.L_x_51:
[----:B------:R-:W-:Y:S05]  /*1580*/  @P0 BRA `(.L_x_52) ;  /* 0x00000000000c0947 */ /* 0x000fea0003800000 */
[----:B------:R0:W-:Y:S01]  /*1590*/  UTMACMDFLUSH ;  /* 0x00000000000079b7 */ /* 0x0001e20000000000 */
[----:B------:R-:W-:Y:S05]  /*15a0*/  @P0 BRA `(.L_x_52) ;  /* 0x0000000000040947 */ /* 0x000fea0003800000 */
[----:B------:R-:W-:-:S04]  /*15b0*/  DEPBAR.LE SB0, 0x0 ;  /* 0x000080000000791a */ /* 0x000fc80000000000 */
.L_x_52:
[----:B------:R-:W-:Y:S05]  /*15c0*/  WARPSYNC.ALL ;  /* 0x0000000000007948 */ /* 0x000fea0003800000 */
[----:B------:R-:W-:Y:S01]  /*15d0*/  NOP ;  /* 0x0000000000007918 */ /* 0x000fe20000000000 */
[----:B---3--:R-:W-:Y:S01]  /*15e0*/  BAR.SYNC.DEFER_BLOCKING 0x0 ;  /* 0x0000000000007b1d */ /* 0x008fe20000010000 */
[----:B--2---:R-:W-:Y:S01]  /*15f0*/  SHF.R.U32.HI R2, RZ, 0x5, R0 ;  /* 0x00000005ff027819 */ /* 0x004fe20000011600 */
[----:B------:R-:W-:-:S03]  /*1600*/  UIADD3 UR12, UPT, UPT, UR8, 0x4820, URZ ;  /* 0x00004820080c7890 */ /* 0x000fc6000fffe0ff */
[----:B------:R-:W-:Y:S01]  /*1610*/  R2UR UR22, R2 ;  /* 0x00000000021672ca */ /* 0x000fe200000e0000 */
[----:B------:R-:W-:Y:S01]  /*1620*/  VOTEU.ALL UP0, P3 ;  /* 0x0000000000ff7886 */ /* 0x000fe20001800000 */
[----:B------:R-:W-:Y:S01]  /*1630*/  UMOV UR4, 0x1 ;  /* 0x0000000100047882 */ /* 0x000fe20000000000 */
[----:B------:R-:W-:Y:S01]  /*1640*/  VOTEU.ALL UP1, P3 ;  /* 0x0000000000ff7886 */ /* 0x000fe20001820000 */
[----:B------:R-:W-:Y:S02]  /*1650*/  BSSY.RECONVERGENT B3, `(.L_x_53) ;  /* 0x0000018000037945 */ /* 0x000fe40003800200 */
[----:B------:R-:W-:-:S04]  /*1660*/  @!UP0 UIADD3 UR10, UPT, UPT, -UR4, 0x100000, URZ ;  /* 0x00100000040a8890 */ /* 0x000fc8000fffe1ff */
[----:B------:R-:W-:Y:S02]  /*1670*/  @!UP0 USHF.L.U32 UR11, UR10, 0xb, URZ ;  /* 0x0000000b0a0b8899 */ /* 0x000fe400080006ff */
[----:B------:R-:W-:Y:S02]  /*1680*/  @!UP0 USHF.L.U32 UR10, UR10, 0x1, URZ ;  /* 0x000000010a0a8899 */ /* 0x000fe400080006ff */
[----:B------:R-:W-:-:S04]  /*1690*/  @!UP0 UIADD3 UR4, UPT, UPT, -UR4, 0x100000, URZ ;  /* 0x0010000004048890 */ /* 0x000fc8000fffe1ff */
[----:B------:R-:W-:Y:S02]  /*16a0*/  @!UP0 USHF.L.U32 UR5, UR4, 0xb, URZ ;  /* 0x0000000b04058899 */ /* 0x000fe400080006ff */
[----:B------:R-:W-:Y:S01]  /*16b0*/  @!UP0 USHF.L.U32 UR4, UR4, 0x1, URZ ;  /* 0x0000000104048899 */ /* 0x000fe200080006ff */
[----:B------:R-:W-:Y:S01]  /*16c0*/  VOTEU.ALL UP0, P3 ;  /* 0x0000000000ff7886 */ /* 0x000fe20001800000 */
[----:B------:R-:W2:Y:S04]  /*16d0*/  FENCE.VIEW.ASYNC.S ;  /* 0x00000000000073c6 */ /* 0x000ea80000000000 */
[----:B--2---:R2:W3:Y:S06]  /*16e0*/  @!UP0 SYNCS.EXCH.64 URZ, [UR8+0x4800], UR10 ;  /* 0x0048000a08ff85b2 */ /* 0x0044ec0008000100 */
[----:B------:R2:W3:Y:S02]  /*16f0*/  @!UP1 SYNCS.EXCH.64 URZ, [UR8+0x4820], UR4 ;  /* 0x0048200408ff95b2 */ /* 0x0004e40008000100 */
[----:B---3--:R-:W-:Y:S06]  /*1700*/  BAR.SYNC.DEFER_BLOCKING 0x0 ;  /* 0x0000000000007b1d */ /* 0x008fec0000010000 */
[----:B------:R-:W-:Y:S05]  /*1710*/  @P3 BRA `(.L_x_54) ;  /* 0x00000000002c3947 */ /* 0x000fea0003800000 */
[----:B--2---:R-:W-:Y:S02]  /*1720*/  UMOV UR4, 0x1 ;  /* 0x0000000100047882 */ /* 0x004fe40000000000 */
[----:B------:R-:W-:-:S04]  /*1730*/  UIADD3 UR10, UPT, UPT, -UR4, 0x100000, URZ ;  /* 0x00100000040a7890 */ /* 0x000fc8000fffe1ff */
[----:B------:R-:W-:Y:S02]  /*1740*/  USHF.L.U32 UR11, UR10, 0xb, URZ ;  /* 0x0000000b0a0b7899 */ /* 0x000fe400080006ff */
[----:B------:R-:W-:Y:S02]  /*1750*/  USHF.L.U32 UR10, UR10, 0x1, URZ ;  /* 0x000000010a0a7899 */ /* 0x000fe400080006ff */
[----:B------:R-:W-:-:S04]  /*1760*/  UIADD3 UR4, UPT, UPT, -UR4, 0x100000, URZ ;  /* 0x0010000004047890 */ /* 0x000fc8000fffe1ff */
[----:B------:R-:W-:Y:S02]  /*1770*/  USHF.L.U32 UR5, UR4, 0xb, URZ ;  /* 0x0000000b04057899 */ /* 0x000fe400080006ff */
[----:B------:R-:W-:Y:S01]  /*1780*/  USHF.L.U32 UR4, UR4, 0x1, URZ ;  /* 0x0000000104047899 */ /* 0x000fe200080006ff */
[----:B------:R-:W2:Y:S03]  /*1790*/  FENCE.VIEW.ASYNC.S ;  /* 0x00000000000073c6 */ /* 0x000ea60000000000 */
[----:B--2---:R3:W2:Y:S08]  /*17a0*/  SYNCS.EXCH.64 URZ, [UR8+0x4808], UR10 ;  /* 0x0048080a08ff75b2 */ /* 0x0046b00008000100 */
[----:B------:R3:W4:Y:S02]  /*17b0*/  SYNCS.EXCH.64 URZ, [UR8+0x4828], UR4 ;  /* 0x0048280408ff75b2 */ /* 0x0007240008000100 */
[----:B---3--:R-:W-:Y:S01]  /*17c0*/  NOP ;  /* 0x0000000000007918 */ /* 0x008fe20000000000 */
.L_x_54:
[----:B--2---:R-:W-:Y:S05]  /*17d0*/  BSYNC.RECONVERGENT B3 ;  /* 0x0000000000037941 */ /* 0x004fea0003800200 */
.L_x_53:
[----:B----4-:R-:W-:Y:S01]  /*17e0*/  BAR.SYNC.DEFER_BLOCKING 0x0 ;  /* 0x0000000000007b1d */ /* 0x010fe20000010000 */
[----:B------:R-:W-:Y:S01]  /*17f0*/  USHF.L.U32 UR19, UR7, 0x6, URZ ;  /* 0x0000000607137899 */ /* 0x000fe200080006ff */
[----:B------:R-:W-:Y:S01]  /*1800*/  ISETP.GE.AND P0, PT, R8, 0x1, PT ;  /* 0x000000010800780c */ /* 0x000fe20003f06270 */
[----:B------:R-:W-:-:S03]  /*1810*/  USHF.L.U32 UR14, UR9, 0x7, URZ ;  /* 0x00000007090e7899 */ /* 0x000fc600080006ff */
[----:B------:R-:W-:Y:S04]  /*1820*/  BSSY.RECONVERGENT B3, `(.L_x_55) ;  /* 0x000000d000037945 */ /* 0x000fe80003800200 */
[----:B------:R-:W-:Y:S05]  /*1830*/  @P3 BRA `(.L_x_56) ;  /* 0x00000000002c3947 */ /* 0x000fea0003800000 */
[----:B------:R-:W-:Y:S02]  /*1840*/  UMOV UR4, 0x1 ;  /* 0x0000000100047882 */ /* 0x000fe40000000000 */
[----:B------:R-:W-:-:S04]  /*1850*/  UIADD3 UR10, UPT, UPT, -UR4, 0x100000, URZ ;  /* 0x00100000040a7890 */ /* 0x000fc8000fffe1ff */
[----:B------:R-:W-:Y:S02]  /*1860*/  USHF.L.U32 UR11, UR10, 0xb, URZ ;  /* 0x0000000b0a0b7899 */ /* 0x000fe400080006ff */
[----:B------:R-:W-:Y:S02]  /*1870*/  USHF.L.U32 UR10, UR10, 0x1, URZ ;  /* 0x000000010a0a7899 */ /* 0x000fe400080006ff */
[----:B------:R-:W-:-:S04]  /*1880*/  UIADD3 UR4, UPT, UPT, -UR4, 0x100000, URZ ;  /* 0x0010000004047890 */ /* 0x000fc8000fffe1ff */
[----:B------:R-:W-:Y:S02]  /*1890*/  USHF.L.U32 UR5, UR4, 0xb, URZ ;  /* 0x0000000b04057899 */ /* 0x000fe400080006ff */
[----:B------:R-:W-:Y:S01]  /*18a0*/  USHF.L.U32 UR4, UR4, 0x1, URZ ;  /* 0x0000000104047899 */ /* 0x000fe200080006ff */
[----:B------:R-:W2:Y:S03]  /*18b0*/  FENCE.VIEW.ASYNC.S ;  /* 0x00000000000073c6 */ /* 0x000ea60000000000 */
[----:B--2---:R2:W3:Y:S08]  /*18c0*/  SYNCS.EXCH.64 URZ, [UR8+0x4810], UR10 ;  /* 0x0048100a08ff75b2 */ /* 0x0044f00008000100 */
[----:B------:R2:W4:Y:S01]  /*18d0*/  SYNCS.EXCH.64 URZ, [UR8+0x4830], UR4 ;  /* 0x0048300408ff75b2 */ /* 0x0005220008000100 */
[----:B------:R-:W-:Y:S01]  /*18e0*/  NOP ;  /* 0x0000000000007918 */ /* 0x000fe20000000000 */
.L_x_56:
[----:B--2---:R-:W-:Y:S05]  /*18f0*/  BSYNC.RECONVERGENT B3 ;  /* 0x0000000000037941 */ /* 0x004fea0003800200 */
.L_x_55:
[----:B------:R-:W-:Y:S05]  /*1900*/  @!P0 BRA `(.L_x_57) ;  /* 0x0000000400cc8947 */ /* 0x000fea0003800000 */
[----:B---34-:R-:W-:Y:S01]  /*1910*/  BAR.SYNC.DEFER_BLOCKING 0x0 ;  /* 0x0000000000007b1d */ /* 0x018fe20000010000 */
[----:B------:R-:W-:Y:S01]  /*1920*/  ELECT P1, URZ, PT ;  /* 0x0000000000ff782f */ /* 0x000fe20003820000 */
[----:B------:R-:W-:Y:S01]  /*1930*/  @!P3 IMAD.MOV.U32 R2, RZ, RZ, 0x1800 ;  /* 0x00001800ff02b424 */ /* 0x000fe200078e00ff */
[----:B------:R-:W-:Y:S02]  /*1940*/  UIADD3 UR16, UPT, UPT, UR8, 0x3000, URZ ;  /* 0x0000300008107890 */ /* 0x000fe4000fffe0ff */
[----:B------:R-:W-:Y:S02]  /*1950*/  ISETP.LT.U32.AND P1, PT, R36, 0x20, P1 ;  /* 0x000000202400780c */ /* 0x000fe40000f21070 */
[----:B------:R-:W-:Y:S01]  /*1960*/  ELECT P0, URZ, PT ;  /* 0x0000000000ff782f */ /* 0x000fe20003800000 */
[----:B------:R-:W-:-:S03]  /*1970*/  UMOV UR10, UR14 ;  /* 0x0000000e000a7c82 */ /* 0x000fc60008000000 */
[----:B------:R-:W-:-:S07]  /*1980*/  ISETP.LT.U32.AND P0, PT, R36, 0x20, P0 ;  /* 0x000000202400780c */ /* 0x000fce0000701070 */
[----:B------:R-:W-:Y:S01]  /*1990*/  VOTEU.ANY UP0, P1 ;  /* 0x0000000000ff7886 */ /* 0x000fe20000800100 */
[----:B------:R-:W-:-:S04]  /*19a0*/  VOTEU.ANY UP2, P1 ;  /* 0x0000000000ff7886 */ /* 0x000fc80000840100 */
[----:B------:R-:W-:Y:S02]  /*19b0*/  @UP0 UIADD3 UR17, UPT, UPT, UR8, 0x4800, URZ ;  /* 0x0000480008110890 */ /* 0x000fe4000fffe0ff */
[----:B------:R2:W-:Y:S01]  /*19c0*/  @!P3 SYNCS.ARRIVE.TRANS64 RZ, [UR8+0x4800], R2 ;  /* 0x00480002ffffb9a7 */ /* 0x0005e20008000008 */
[----:B------:R-:W-:Y:S01]  /*19d0*/  @UP0 UMOV UR18, URZ ;  /* 0x000000ff00120c82 */ /* 0x000fe20008000000 */
[----:B------:R-:W-:Y:S01]  /*19e0*/  BAR.SYNC.DEFER_BLOCKING 0x0 ;  /* 0x0000000000007b1d */ /* 0x000fe20000010000 */
[----:B------:R-:W-:-:S05]  /*19f0*/  UISETP.NE.U32.AND UP0, UPT, UR22, URZ, UPT ;  /* 0x000000ff1600728c */ /* 0x000fca000bf05070 */
[----:B------:R-:W-:Y:S01]  /*1a00*/  VOTEU.ANY UP1, P0 ;  /* 0x0000000000ff7886 */ /* 0x000fe20000020100 */
[----:B------:R-:W-:-:S04]  /*1a10*/  VOTEU.ANY UP3, P0 ;  /* 0x0000000000ff7886 */ /* 0x000fc80000060100 */
[----:B------:R-:W-:Y:S01]  /*1a20*/  @UP1 UIADD3 UR9, UPT, UPT, UR8, 0x4800, URZ ;  /* 0x0000480008091890 */ /* 0x000fe2000fffe0ff */
[----:B------:R-:W-:Y:S01]  /*1a30*/  @UP1 UMOV UR11, URZ ;  /* 0x000000ff000b1c82 */ /* 0x000fe20008000000 */
[----:B------:R2:W-:Y:S01]  /*1a40*/  @UP2 UTMALDG.2D [UR16], [UR24] ;  /* 0x00000010180025b4 */ /* 0x0005e20008008000 */
[----:B------:R3:W-:Y:S06]  /*1a50*/  MEMBAR.ALL.CTA ;  /* 0x0000000000007992 */ /* 0x0007ec0000008000 */
[----:B---3--:R-:W3:Y:S02]  /*1a60*/  FENCE.VIEW.ASYNC.S ;  /* 0x00000000000073c6 */ /* 0x008ee40000000000 */
[----:B---3--:R-:W-:Y:S06]  /*1a70*/  BAR.SYNC.DEFER_BLOCKING 0x0 ;  /* 0x0000000000007b1d */ /* 0x008fec0000010000 */
[----:B------:R2:W-:Y:S02]  /*1a80*/  @UP3 UTMALDG.2D [UR8], [UR26] ;  /* 0x000000081a0035b4 */ /* 0x0005e40008008000 */
[----:B------:R-:W-:Y:S06]  /*1a90*/  BAR.SYNC.DEFER_BLOCKING 0x0 ;  /* 0x0000000000007b1d */ /* 0x000fec0000010000 */
[----:B------:R-:W3:Y:S02]  /*1aa0*/  SYNCS.PHASECHK.TRANS64.TRYWAIT P0, [UR8+0x4800], RZ ;  /* 0x004800ffff0075a7 */ /* 0x000ee40008001108 */
[----:B--23--:R-:W-:Y:S05]  /*1ab0*/  @!P0 BRA `(.L_x_58) ;  /* 0x0000000c00248947 */ /* 0x00cfea0003800000 */
.L_x_74:
[----:B------:R-:W-:Y:S05]  /*1ac0*/  BRA.U UP0, `(.L_x_59) ;  /* 0x0000000100287547 */ /* 0x000fea000b800000 */
[----:B------:R-:W-:Y:S02]  /*1ad0*/  USHF.R.U32.HI UR4, URZ, 0x4, UR16 ;  /* 0x00000004ff047899 */ /* 0x000fe40008011610 */
[----:B------:R-:W-:Y:S02]  /*1ae0*/  USHF.R.U32.HI UR6, URZ, 0x4, UR8 ;  /* 0x00000004ff067899 */ /* 0x000fe40008011608 */
[----:B------:R-:W-:Y:S02]  /*1af0*/  USGXT.U32 UR4, UR4, 0xe ;  /* 0x0000000e0404789a */ /* 0x000fe40008000000 */
[----:B------:R-:W-:Y:S01]  /*1b00*/  USGXT.U32 UR6, UR6, 0xe ;  /* 0x0000000e0606789a */ /* 0x000fe20008000000 */
[----:B------:R-:W-:Y:S01]  /*1b10*/  UMOV UR10, 0x0 ;  /* 0x00000000000a7882 */ /* 0x000fe20000000000 */
[----:B------:R-:W-:Y:S01]  /*1b20*/  UMOV UR11, 0x4210010 ;  /* 0x04210010000b7882 */ /* 0x000fe20000000000 */
[----:B------:R-:W-:Y:S01]  /*1b30*/  UMOV UR5, 0xc0004010 ;  /* 0xc000401000057882 */ /* 0x000fe20000000000 */
[----:B------:R-:W-:-:S05]  /*1b40*/  UMOV UR7, 0x40004040 ;  /* 0x4000404000077882 */ /* 0x000fca0000000000 */
[----:B------:R2:W-:Y:S01]  /*1b50*/  UTCQMMA gdesc[UR4], gdesc[UR6], tmem[UR23], tmem[UR10], idesc[UR11], !UPT ;  /* 0x00ff0a06040075ea */ /* 0x0005e2000f800317 */
[----:B------:R-:W-:Y:S02]  /*1b60*/  NOP ;  /* 0x0000000000007918 */ /* 0x000fe40000000000 */
.L_x_59:
[----:B------:R-:W-:Y:S01]  /*1b70*/  ELECT P0, URZ, PT ;  /* 0x0000000000ff782f */ /* 0x000fe20003800000 */
[----:B--2---:R-:W-:Y:S01]  /*1b80*/  UMOV UR4, UR12 ;  /* 0x0000000c00047c82 */ /* 0x004fe20008000000 */
[----:B------:R-:W-:Y:S02]  /*1b90*/  UMOV UR5, URZ ;  /* 0x000000ff00057c82 */ /* 0x000fe40008000000 */
[----:B------:R-:W-:-:S13]  /*1ba0*/  ISETP.LT.U32.AND P0, PT, R36, 0x20, P0 ;  /* 0x000000202400780c */ /* 0x000fda0000701070 */
[----:B------:R-:W-:Y:S01]  /*1bb0*/  VOTEU.ANY UP0, P0 ;  /* 0x0000000000ff7886 */ /* 0x000fe20000000100 */
[----:B------:R-:W-:Y:S01]  /*1bc0*/  VOTEU.ANY UP1, P0 ;  /* 0x0000000000ff7886 */ /* 0x000fe20000020100 */
[----:B------:R-:W-:-:S03]  /*1bd0*/  ISETP.GE.U32.AND P0, PT, R8, 0x21, PT ;  /* 0x000000210800780c */ /* 0x000fc60003f06070 */
[----:B------:R-:W-:Y:S02]  /*1be0*/  @UP0 UMOV UR4, UR4 ;  /* 0x0000000400040c82 */ /* 0x000fe40008000000 */
[----:B------:R2:W-:Y:S01]  /*1bf0*/  @UP1 UTCBAR [UR4], URZ ;  /* 0x000000ff040013e9 */ /* 0x0005e200080000ff */
[----:B------:R-:W-:Y:S06]  /*1c00*/  BAR.SYNC.DEFER_BLOCKING 0x0 ;  /* 0x0000000000007b1d */ /* 0x000fec0000010000 */
[----:B------:R-:W3:Y:S02]  /*1c10*/  SYNCS.PHASECHK.TRANS64.TRYWAIT P1, [UR8+0x4820], RZ ;  /* 0x004820ffff0075a7 */ /* 0x000ee40008021108 */
[----:B--23--:R-:W-:Y:S05]  /*1c20*/  @!P1 BRA `(.L_x_60) ;  /* 0x0000000800d49947 */ /* 0x00cfea0003800000 */
.L_x_75:
[----:B------:R-:W-:Y:S01]  /*1c30*/  UMOV UR4, URZ ;  /* 0x000000ff00047c82 */ /* 0x000fe20008000000 */
[----:B------:R-:W-:Y:S05]  /*1c40*/  @!P0 BRA `(.L_x_57) ;  /* 0x0000000000fc8947 */ /* 0x000fea0003800000 */
[----:B------:R-:W2:Y:S01]  /*1c50*/  LDCU UR28, c[0x0][0x3a0] ;  /* 0x00007400ff1c77ac */ /* 0x000ea20008000800 */
[----:B------:R-:W-:Y:S01]  /*1c60*/  UMOV UR5, 0x1 ;  /* 0x0000000100057882 */ /* 0x000fe20000000000 */
[----:B------:R-:W-:-:S05]  /*1c70*/  UMOV UR18, 0x20 ;  /* 0x0000002000127882 */ /* 0x000fca0000000000 */
.L_x_64:
[----:B------:R-:W-:Y:S01]  /*1c80*/  BAR.SYNC.DEFER_BLOCKING 0x0 ;  /* 0x0000000000007b1d */ /* 0x000fe20000010000 */
[----:B------:R-:W-:Y:S01]  /*1c90*/  ULEA UR9, UR5, UR8, 0x3 ;  /* 0x0000000805097291 */ /* 0x000fe2000f8e18ff */
[----:B------:R-:W-:Y:S01]  /*1ca0*/  @!P3 IMAD.MOV.U32 R2, RZ, RZ, 0x1800 ;  /* 0x00001800ff02b424 */ /* 0x000fe200078e00ff */
[----:B------:R-:W-:Y:S01]  /*1cb0*/  ELECT P1, URZ, PT ;  /* 0x0000000000ff782f */ /* 0x000fe20003820000 */
[----:B------:R-:W-:-:S03]  /*1cc0*/  ULEA UR16, UR5, UR8, 0xb ;  /* 0x0000000805107291 */ /* 0x000fc6000f8e58ff */
[----:B------:R-:W-:Y:S02]  /*1cd0*/  ISETP.LT.U32.AND P1, PT, R36, 0x20, P1 ;  /* 0x000000202400780c */ /* 0x000fe40000f21070 */
[----:B------:R-:W-:Y:S01]  /*1ce0*/  ELECT P0, URZ, PT ;  /* 0x0000000000ff782f */ /* 0x000fe20003800000 */
[----:B------:R-:W-:-:S03]  /*1cf0*/  UIADD3 UR16, UPT, UPT, UR16, 0x3000, URZ ;  /* 0x0000300010107890 */ /* 0x000fc6000fffe0ff */
[----:B------:R-:W-:Y:S01]  /*1d00*/  ISETP.LT.U32.AND P0, PT, R36, 0x20, P0 ;  /* 0x000000202400780c */ /* 0x000fe20000701070 */
[----:B------:R-:W-:Y:S01]  /*1d10*/  ULEA UR12, UR5, UR8, 0xc ;  /* 0x00000008050c7291 */ /* 0x000fe2000f8e60ff */
[----:B------:R-:W-:Y:S01]  /*1d20*/  UMOV UR15, UR18 ;  /* 0x00000012000f7c82 */ /* 0x000fe20008000000 */
[----:B------:R-:W-:-:S04]  /*1d30*/  USHF.L.U32 UR6, UR4, 0x1f, URZ ;  /* 0x0000001f04067899 */ /* 0x000fc800080006ff */
[----:B------:R-:W-:Y:S01]  /*1d40*/  VOTEU.ANY UP0, P1 ;  /* 0x0000000000ff7886 */ /* 0x000fe20000800100 */
[----:B------:R3:W-:Y:S04]  /*1d50*/  @!P3 SYNCS.ARRIVE.TRANS64 RZ, [UR9+0x4800], R2 ;  /* 0x00480002ffffb9a7 */ /* 0x0007e80008000009 */
[----:B------:R-:W-:Y:S01]  /*1d60*/  @UP0 UIADD3 UR17, UPT, UPT, UR9, 0x4800, URZ ;  /* 0x0000480009110890 */ /* 0x000fe2000fffe0ff */
[----:B------:R-:W-:Y:S01]  /*1d70*/  VOTEU.ANY UP0, P1 ;  /* 0x0000000000ff7886 */ /* 0x000fe20000800100 */
[----:B------:R-:W-:Y:S01]  /*1d80*/  BAR.SYNC.DEFER_BLOCKING 0x0 ;  /* 0x0000000000007b1d */ /* 0x000fe20000010000 */
[----:B---3--:R-:W-:-:S05]  /*1d90*/  IMAD.U32 R2, RZ, RZ, UR6 ;  /* 0x00000006ff027e24 */ /* 0x008fca000f8e00ff */
[----:B------:R-:W-:-:S05]  /*1da0*/  VOTEU.ANY UP1, P0 ;  /* 0x0000000000ff7886 */ /* 0x000fca0000020100 */
[----:B------:R-:W-:Y:S01]  /*1db0*/  @UP1 UIADD3 UR13, UPT, UPT, UR9, 0x4800, URZ ;  /* 0x00004800090d1890 */ /* 0x000fe2000fffe0ff */
[----:B------:R-:W-:Y:S01]  /*1dc0*/  VOTEU.ANY UP1, P0 ;  /* 0x0000000000ff7886 */ /* 0x000fe20000020100 */
[----:B------:R3:W-:Y:S01]  /*1dd0*/  @UP0 UTMALDG.2D [UR16], [UR24] ;  /* 0x00000010180005b4 */ /* 0x0007e20008008000 */
[----:B------:R-:W-:Y:S01]  /*1de0*/  UISETP.NE.U32.AND UP0, UPT, UR22, URZ, UPT ;  /* 0x000000ff1600728c */ /* 0x000fe2000bf05070 */
[----:B------:R4:W-:Y:S06]  /*1df0*/  MEMBAR.ALL.CTA ;  /* 0x0000000000007992 */ /* 0x0009ec0000008000 */
[----:B----4-:R-:W4:Y:S02]  /*1e00*/  FENCE.VIEW.ASYNC.S ;  /* 0x00000000000073c6 */ /* 0x010f240000000000 */
[----:B----4-:R-:W-:Y:S06]  /*1e10*/  BAR.SYNC.DEFER_BLOCKING 0x0 ;  /* 0x0000000000007b1d */ /* 0x010fec0000010000 */
[----:B------:R3:W-:Y:S02]  /*1e20*/  @UP1 UTMALDG.2D [UR12], [UR26] ;  /* 0x0000000c1a0015b4 */ /* 0x0007e40008008000 */
[----:B------:R-:W-:Y:S06]  /*1e30*/  BAR.SYNC.DEFER_BLOCKING 0x0 ;  /* 0x0000000000007b1d */ /* 0x000fec0000010000 */
[----:B------:R-:W4:Y:S02]  /*1e40*/  SYNCS.PHASECHK.TRANS64.TRYWAIT P0, [UR9+0x4800], R2 ;  /* 0x00480002ff0075a7 */ /* 0x000f240008001109 */
[----:B---34-:R-:W-:Y:S05]  /*1e50*/  @!P0 BRA `(.L_x_61) ;  /* 0x0000000800548947 */ /* 0x018fea0003800000 */
.L_x_76:
        /* <DEDUP_REMOVED lines=9> */
[----:B------:R3:W-:Y:S01]  /*1ef0*/  UTCQMMA gdesc[UR6], gdesc[UR10], tmem[UR23], tmem[UR12], idesc[UR13], UPT ;  /* 0x00ff0c0a060075ea */ /* 0x0007e2000b800317 */
[----:B------:R-:W-:Y:S02]  /*1f00*/  NOP ;  /* 0x0000000000007918 */ /* 0x000fe40000000000 */
.L_x_62:
[----:B------:R-:W-:Y:S01]  /*1f10*/  ELECT P0, URZ, PT ;  /* 0x0000000000ff782f */ /* 0x000fe20003800000 */
[----:B---3--:R-:W-:-:S03]  /*1f20*/  UIADD3 UR6, UPT, UPT, UR9, 0x4820, URZ ;  /* 0x0000482009067890 */ /* 0x008fc6000fffe0ff */
[----:B------:R-:W-:Y:S01]  /*1f30*/  ISETP.LT.U32.AND P0, PT, R36, 0x20, P0 ;  /* 0x000000202400780c */ /* 0x000fe20000701070 */
[----:B------:R-:W-:-:S12]  /*1f40*/  UMOV UR7, URZ ;  /* 0x000000ff00077c82 */ /* 0x000fd80008000000 */
[----:B------:R-:W-:Y:S01]  /*1f50*/  VOTEU.ANY UP0, P0 ;  /* 0x0000000000ff7886 */ /* 0x000fe20000000100 */
[----:B------:R-:W-:-:S04]  /*1f60*/  VOTEU.ANY UP1, P0 ;  /* 0x0000000000ff7886 */ /* 0x000fc80000020100 */
[----:B------:R-:W-:Y:S02]  /*1f70*/  @UP0 UMOV UR6, UR6 ;  /* 0x0000000600060c82 */ /* 0x000fe40008000000 */
[----:B------:R3:W-:Y:S01]  /*1f80*/  @UP1 UTCBAR [UR6], URZ ;  /* 0x000000ff060013e9 */ /* 0x0007e200080000ff */
[----:B------:R-:W-:Y:S06]  /*1f90*/  BAR.SYNC.DEFER_BLOCKING 0x0 ;  /* 0x0000000000007b1d */ /* 0x000fec0000010000 */
[----:B------:R-:W4:Y:S02]  /*1fa0*/  SYNCS.PHASECHK.TRANS64.TRYWAIT P0, [UR9+0x4820], R2 ;  /* 0x00482002ff0075a7 */ /* 0x000f240008001109 */
[----:B---34-:R-:W-:Y:S05]  /*1fb0*/  @!P0 BRA `(.L_x_63) ;  /* 0x0000000800088947 */ /* 0x018fea0003800000 */
.L_x_77:
[----:B------:R-:W-:Y:S02]  /*1fc0*/  UIADD3 UR5, UPT, UPT, UR5, 0x1, URZ ;  /* 0x0000000105057890 */ /* 0x000fe4000fffe0ff */
[----:B------:R-:W-:Y:S02]  /*1fd0*/  UIADD3 UR18, UPT, UPT, UR18, 0x20, URZ ;  /* 0x0000002012127890 */ /* 0x000fe4000fffe0ff */
[----:B------:R-:W-:-:S04]  /*1fe0*/  UISETP.NE.U32.AND UP0, UPT, UR5, 0x3, UPT ;  /* 0x000000030500788c */ /* 0x000fc8000bf05070 */
[----:B------:R-:W-:Y:S02]  /*1ff0*/  USEL UR6, URZ, 0x1, UP0 ;  /* 0x00000001ff067887 */ /* 0x000fe40008000000 */
[----:B------:R-:W-:Y:S02]  /*2000*/  USEL UR5, UR5, URZ, UP0 ;  /* 0x000000ff05057287 */ /* 0x000fe40008000000 */
[----:B--2---:R-:W-:Y:S02]  /*2010*/  UISETP.GE.AND UP0, UPT, UR18, UR28, UPT ;  /* 0x0000001c1200728c */ /* 0x004fe4000bf06270 */
[----:B------:R-:W-:-:S07]  /*2020*/  ULOP3.LUT UR4, UR4, UR6, URZ, 0x3c, !UPT ;  /* 0x0000000604047292 */ /* 0x000fce000f8e3cff */
[----:B------:R-:W-:Y:S05]  /*2030*/  BRA.U !UP0, `(.L_x_64) ;  /* 0xfffffffd08107547 */ /* 0x000fea000b83ffff */
.L_x_57:
[----:B---34-:R-:W-:Y:S01]  /*2040*/  BAR.SYNC.DEFER_BLOCKING 0x0 ;  /* 0x0000000000007b1d */ /* 0x018fe20000010000 */
[C---:B------:R-:W-:Y:S02]  /*2050*/  IMAD.SHL.U32 R2, R0.reuse, 0x40, RZ ;  /* 0x0000004000027824 */ /* 0x040fe400078e00ff */
[C---:B------:R-:W-:Y:S02]  /*2060*/  IMAD.SHL.U32 R3, R0.reuse, 0x10, RZ ;  /* 0x0000001000037824 */ /* 0x040fe400078e00ff */
[----:B-----5:R-:W-:Y:S01]  /*2070*/  IMAD.SHL.U32 R4, R0, 0x2, RZ ;  /* 0x0000000200047824 */ /* 0x020fe200078e00ff */
[----:B------:R-:W-:Y:S04]  /*2080*/  BSSY.RECONVERGENT B3, `(.L_x_65) ;  /* 0x0000004000037945 */ /* 0x000fe80003800200 */
[----:B------:R-:W-:Y:S05]  /*2090*/  @P3 BRA `(.L_x_66) ;  /* 0x0000000000083947 */ /* 0x000fea0003800000 */
[----:B------:R-:W2:Y:S02]  /*20a0*/  SYNCS.CCTL.IV [UR8+0x4800] ;  /* 0x00480000ff0079b1 */ /* 0x000ea40008000008 */
[----:B--2---:R-:W2:Y:S02]  /*20b0*/  SYNCS.CCTL.IV [UR8+0x4820] ;  /* 0x00482000ff0079b1 */ /* 0x004ea40008000008 */
.L_x_66:
[----:B------:R-:W-:Y:S05]  /*20c0*/  BSYNC.RECONVERGENT B3 ;  /* 0x0000000000037941 */ /* 0x000fea0003800200 */
.L_x_65:
[----:B--2---:R-:W-:Y:S06]  /*20d0*/  BAR.SYNC.DEFER_BLOCKING 0x0 ;  /* 0x0000000000007b1d */ /* 0x004fec0000010000 */
[----:B------:R-:W-:Y:S04]  /*20e0*/  BSSY.RECONVERGENT B3, `(.L_x_67) ;  /* 0x0000004000037945 */ /* 0x000fe80003800200 */
[----:B------:R-:W-:Y:S05]  /*20f0*/  @P3 BRA `(.L_x_68) ;  /* 0x0000000000083947 */ /* 0x000fea0003800000 */
[----:B------:R-:W2:Y:S02]  /*2100*/  SYNCS.CCTL.IV [UR8+0x4808] ;  /* 0x00480800ff0079b1 */ /* 0x000ea40008000008 */
[----:B--2---:R-:W2:Y:S02]  /*2110*/  SYNCS.CCTL.IV [UR8+0x4828] ;  /* 0x00482800ff0079b1 */ /* 0x004ea40008000008 */
.L_x_68:
[----:B------:R-:W-:Y:S05]  /*2120*/  BSYNC.RECONVERGENT B3 ;  /* 0x0000000000037941 */ /* 0x000fea0003800200 */
.L_x_67:
[----:B--2---:R-:W-:Y:S06]  /*2130*/  BAR.SYNC.DEFER_BLOCKING 0x0 ;  /* 0x0000000000007b1d */ /* 0x004fec0000010000 */
[----:B------:R-:W-:Y:S04]  /*2140*/  BSSY.RECONVERGENT B3, `(.L_x_69) ;  /* 0x0000004000037945 */ /* 0x000fe80003800200 */
[----:B------:R-:W-:Y:S05]  /*2150*/  @P3 BRA `(.L_x_70) ;  /* 0x0000000000083947 */ /* 0x000fea0003800000 */
[----:B------:R-:W2:Y:S02]  /*2160*/  SYNCS.CCTL.IV [UR8+0x4810] ;  /* 0x00481000ff0079b1 */ /* 0x000ea40008000008 */
[----:B--2---:R-:W2:Y:S02]  /*2170*/  SYNCS.CCTL.IV [UR8+0x4830] ;  /* 0x00483000ff0079b1 */ /* 0x004ea40008000008 */
.L_x_70:
[----:B------:R-:W-:Y:S05]  /*2180*/  BSYNC.RECONVERGENT B3 ;  /* 0x0000000000037941 */ /* 0x000fea0003800200 */
.L_x_69:
[----:B------:R-:W-:Y:S01]  /*2190*/  USHF.L.U32 UR4, UR22, 0x15, URZ ;  /* 0x0000001516047899 */ /* 0x000fe200080006ff */
[----:B------:R-:W-:Y:S01]  /*21a0*/  SHF.R.U32.HI R5, RZ, 0x1, R0 ;  /* 0x00000001ff057819 */ /* 0x000fe20000011600 */
[----:B------:R-:W-:Y:S01]  /*21b0*/  USHF.L.U32 UR22, UR22, 0x4, URZ ;  /* 0x0000000416167899 */ /* 0x000fe200080006ff */
[----:B------:R-:W-:Y:S01]  /*21c0*/  LOP3.LUT R2, R2, 0x1800, RZ, 0xc0, !PT ;  /* 0x0000180002027812 */ /* 0x000fe200078ec0ff */
[----:B------:R-:W-:Y:S01]  /*21d0*/  ULOP3.LUT UR4, UR4, 0x600000, URZ, 0xc0, !UPT ;  /* 0x0060000004047892 */ /* 0x000fe2000f8ec0ff */
[----:B------:R-:W-:Y:S01]  /*21e0*/  LOP3.LUT R4, R4, 0x20, RZ, 0xc0, !PT ;  /* 0x0000002004047812 */ /* 0x000fe200078ec0ff */
[----:B------:R-:W-:Y:S01]  /*21f0*/  ULOP3.LUT UR22, UR22, 0x40, URZ, 0xc0, !UPT ;  /* 0x0000004016167892 */ /* 0x000fe2000f8ec0ff */
[----:B------:R-:W-:Y:S01]  /*2200*/  LOP3.LUT R2, R2, 0x70, R3, 0xf8, !PT ;  /* 0x0000007002027812 */ /* 0x000fe200078ef803 */
[----:B------:R-:W-:Y:S01]  /*2210*/  IMAD.SHL.U32 R0, R0, 0x80, RZ ;  /* 0x0000008000007824 */ /* 0x000fe200078e00ff */
[----:B------:R-:W-:Y:S01]  /*2220*/  LOP3.LUT R5, R4, 0x40, R5, 0xf8, !PT ;  /* 0x0000004004057812 */ /* 0x000fe200078ef805 */
[----:B------:R-:W-:Y:S01]  /*2230*/  UIADD3 UR4, UPT, UPT, UR22, UR4, UR23 ;  /* 0x0000000416047290 */ /* 0x000fe2000fffe017 */
[----:B------:R-:W-:-:S02]  /*2240*/  ELECT P0, URZ, PT ;  /* 0x0000000000ff782f */ /* 0x000fc40003800000 */
[----:B------:R-:W-:Y:S01]  /*2250*/  LOP3.LUT R5, R2, R5, RZ, 0x3c, !PT ;  /* 0x0000000502057212 */ /* 0x000fe200078e3cff */
[----:B------:R-:W-:Y:S01]  /*2260*/  UMOV UR9, UR14 ;  /* 0x0000000e00097c82 */ /* 0x000fe20008000000 */
[----:B------:R-:W-:Y:S01]  /*2270*/  UMOV UR10, UR19 ;  /* 0x00000013000a7c82 */ /* 0x000fe20008000000 */
[----:B------:R-:W-:Y:S02]  /*2280*/  ISETP.LT.U32.AND P0, PT, R36, 0x20, P0 ;  /* 0x000000202400780c */ /* 0x000fe40000701070 */
[----:B------:R-:W-:Y:S02]  /*2290*/  LOP3.LUT R0, R5, 0x780, R0, 0xf8, !PT ;  /* 0x0000078005007812 */ /* 0x000fe400078ef800 */
[----:B------:R-:W-:Y:S01]  /*22a0*/  LDTM.16dp32bit_t0_t15.x32 R4, tmem[UR4] ;  /* 0x00000004000479ee */ /* 0x000fe20008a80000 */
[----:B------:R-:W3:Y:S01]  /*22b0*/  LDTM.16dp32bit_t16_t31.x32 R4, tmem[UR4+0x20] ;  /* 0x00002004000479ee */ /* 0x000ee20008aa0000 */
[----:B------:R-:W-:Y:S01]  /*22c0*/  NOP ;  /* 0x0000000000007918 */ /* 0x000fe20000000000 */
[----:B------:R-:W-:-:S06]  /*22d0*/  LOP3.LUT R2, R0, 0x10, RZ, 0x3c, !PT ;  /* 0x0000001000027812 */ /* 0x000fcc00078e3cff */
[----:B---3--:R-:W-:Y:S01]  /*22e0*/  VOTEU.ANY UP1, P0 ;  /* 0x0000000000ff7886 */ /* 0x008fe20000020100 */
[----:B------:R-:W-:Y:S01]  /*22f0*/  VOTEU.ANY UP0, P0 ;  /* 0x0000000000ff7886 */ /* 0x000fe20000000100 */
[----:B------:R-:W-:Y:S02]  /*2300*/  F2FP.SATFINITE.E4M3.F32.PACK_AB_MERGE_C R6, R7, R6, RZ ;  /* 0x000000060706723e */ /* 0x000fe400048070ff */
[----:B------:R-:W-:Y:S02]  /*2310*/  F2FP.SATFINITE.E4M3.F32.PACK_AB_MERGE_C R10, R11, R10, RZ ;  /* 0x0000000a0b0a723e */ /* 0x000fe400048070ff */
[----:B------:R-:W-:Y:S02]  /*2320*/  F2FP.SATFINITE.E4M3.F32.PACK_AB_MERGE_C R14, R15, R14, RZ ;  /* 0x0000000e0f0e723e */ /* 0x000fe400048070ff */
[----:B------:R-:W-:Y:S02]  /*2330*/  F2FP.SATFINITE.E4M3.F32.PACK_AB_MERGE_C R7, R19, R18, RZ ;  /* 0x000000121307723e */ /* 0x000fe400048070ff */
[----:B------:R-:W-:-:S02]  /*2340*/  F2FP.SATFINITE.E4M3.F32.PACK_AB_MERGE_C R22, R23, R22, RZ ;  /* 0x000000161716723e */ /* 0x000fc400048070ff */
[----:B------:R-:W-:Y:S02]  /*2350*/  F2FP.SATFINITE.E4M3.F32.PACK_AB_MERGE_C R26, R27, R26, RZ ;  /* 0x0000001a1b1a723e */ /* 0x000fe400048070ff */
[----:B------:R-:W-:Y:S02]  /*2360*/  F2FP.SATFINITE.E4M3.F32.PACK_AB_MERGE_C R30, R31, R30, RZ ;  /* 0x0000001e1f1e723e */ /* 0x000fe400048070ff */
[----:B------:R-:W-:Y:S02]  /*2370*/  F2FP.SATFINITE.E4M3.F32.PACK_AB_MERGE_C R34, R35, R34, RZ ;  /* 0x000000222322723e */ /* 0x000fe400048070ff */
[----:B------:R-:W-:Y:S02]  /*2380*/  F2FP.SATFINITE.E4M3.F32.PACK_AB_MERGE_C R4, R5, R4, R6 ;  /* 0x000000040504723e */ /* 0x000fe40004807006 */
[----:B------:R-:W-:Y:S02]  /*2390*/  F2FP.SATFINITE.E4M3.F32.PACK_AB_MERGE_C R5, R9, R8, R10 ;  /* 0x000000080905723e */ /* 0x000fe4000480700a */
[----:B------:R-:W-:-:S02]  /*23a0*/  F2FP.SATFINITE.E4M3.F32.PACK_AB_MERGE_C R6, R13, R12, R14 ;  /* 0x0000000c0d06723e */ /* 0x000fc4000480700e */
[----:B------:R-:W-:Y:S02]  /*23b0*/  F2FP.SATFINITE.E4M3.F32.PACK_AB_MERGE_C R7, R17, R16, R7 ;  /* 0x000000101107723e */ /* 0x000fe40004807007 */
[----:B------:R-:W-:Y:S02]  /*23c0*/  F2FP.SATFINITE.E4M3.F32.PACK_AB_MERGE_C R20, R21, R20, R22 ;  /* 0x000000141514723e */ /* 0x000fe40004807016 */
[----:B------:R-:W-:Y:S01]  /*23d0*/  F2FP.SATFINITE.E4M3.F32.PACK_AB_MERGE_C R21, R25, R24, R26 ;  /* 0x000000181915723e */ /* 0x000fe2000480701a */
[----:B--2---:R2:W-:Y:S01]  /*23e0*/  STS.128 [R0+UR8], R4 ;  /* 0x0000000400007988 */ /* 0x0045e20008000c08 */
[----:B------:R-:W-:Y:S02]  /*23f0*/  F2FP.SATFINITE.E4M3.F32.PACK_AB_MERGE_C R22, R29, R28, R30 ;  /* 0x0000001c1d16723e */ /* 0x000fe4000480701e */
[----:B------:R-:W-:-:S05]  /*2400*/  F2FP.SATFINITE.E4M3.F32.PACK_AB_MERGE_C R23, R33, R32, R34 ;  /* 0x000000202117723e */ /* 0x000fca0004807022 */
[----:B------:R2:W-:Y:S01]  /*2410*/  STS.128 [R2+UR8], R20 ;  /* 0x0000001402007988 */ /* 0x0005e20008000c08 */
[----:B------:R3:W-:Y:S06]  /*2420*/  MEMBAR.ALL.CTA ;  /* 0x0000000000007992 */ /* 0x0007ec0000008000 */
[----:B---3--:R-:W3:Y:S02]  /*2430*/  FENCE.VIEW.ASYNC.S ;  /* 0x00000000000073c6 */ /* 0x008ee40000000000 */
[----:B---3--:R-:W-:Y:S06]  /*2440*/  BAR.SYNC.DEFER_BLOCKING 0x0 ;  /* 0x0000000000007b1d */ /* 0x008fec0000010000 */
[----:B------:R2:W-:Y:S01]  /*2450*/  @UP1 UTMASTG.2D [UR8], [UR20] ;  /* 0x00000008140013b5 */ /* 0x0005e20008008000 */
[----:B------:R0:W-:Y:S01]  /*2460*/  UTMACMDFLUSH ;  /* 0x00000000000079b7 */ /* 0x0001e20000000000 */
[----:B------:R-:W-:-:S04]  /*2470*/  DEPBAR.LE SB0, 0x0 ;  /* 0x000080000000791a */ /* 0x000fc80000000000 */
[----:B------:R-:W-:Y:S08]  /*2480*/  BAR.SYNC.DEFER_BLOCKING 0x0 ;  /* 0x0000000000007b1d */ /* 0x000ff00000010000 */
[----:B------:R-:W-:Y:S06]  /*2490*/  BAR.SYNC.DEFER_BLOCKING 0x0 ;  /* 0x0000000000007b1d */ /* 0x000fec0000010000 */
[----:B--2---:R-:W-:Y:S05]  /*24a0*/  @P2 BRA `(.L_x_71) ;  /* 0x0000000000a02947 */ /* 0x004fea0003800000 */
[----:B------:R-:W2:Y:S01]  /*24b0*/  S2UR UR5, SR_CgaCtaId ;  /* 0x00000000000579c3 */ /* 0x000ea20000008800 */
[----:B------:R-:W-:Y:S01]  /*24c0*/  NOP ;  /* 0x0000000000007918 */ /* 0x000fe20000000000 */
[----:B------:R-:W-:Y:S01]  /*24d0*/  UMOV UR4, 0x50 ;  /* 0x0000005000047882 */ /* 0x000fe20000000000 */
[----:B------:R-:W-:Y:S02]  /*24e0*/  IMAD.U32 R0, RZ, RZ, UR23 ;  /* 0x00000017ff007e24 */ /* 0x000fe4000f8e00ff */
[----:B------:R-:W-:Y:S02]  /*24f0*/  IMAD.MOV.U32 R3, RZ, RZ, 0xf ;  /* 0x0000000fff037424 */ /* 0x000fe400078e00ff */
[----:B------:R-:W-:Y:S01]  /*2500*/  IMAD.MOV.U32 R7, RZ, RZ, 0x1 ;  /* 0x00000001ff077424 */ /* 0x000fe200078e00ff */
[----:B------:R-:W-:-:S04]  /*2510*/  LOP3.LUT R0, R0, 0xffff, RZ, 0xc0, !PT ;  /* 0x0000ffff00007812 */ /* 0x000fc800078ec0ff */
[----:B------:R-:W-:-:S05]  /*2520*/  SHF.R.U32.HI R0, RZ, 0x5, R0 ;  /* 0x00000005ff007819 */ /* 0x000fca0000011600 */
[----:B------:R-:W-:Y:S01]  /*2530*/  VIADD R2, R0, 0x10 ;  /* 0x0000001000027836 */ /* 0x000fe20000000000 */
[----:B------:R-:W-:Y:S01]  /*2540*/  SHF.L.U32 R0, R3, R0, RZ ;  /* 0x0000000003007219 */ /* 0x000fe200000006ff */
[----:B--2---:R-:W-:-:S03]  /*2550*/  ULEA UR6, UR5, UR4, 0x18 ;  /* 0x0000000405067291 */ /* 0x004fc6000f8ec0ff */
[----:B------:R-:W-:-:S04]  /*2560*/  SHF.L.U32 R3, R7, R2, RZ ;  /* 0x0000000207037219 */ /* 0x000fc800000006ff */
[----:B------:R-:W-:Y:S02]  /*2570*/  LOP3.LUT R0, R3, R0, RZ, 0xfc, !PT ;  /* 0x0000000003007212 */ /* 0x000fe400078efcff */
[----:B------:R-:W2:Y:S02]  /*2580*/  LDS R5, [UR6] ;  /* 0x00000006ff057984 */ /* 0x000ea40008000800 */
[C---:B------:R-:W-:Y:S02]  /*2590*/  LOP3.LUT R2, R0.reuse, 0xffff, RZ, 0xc0, !PT ;  /* 0x0000ffff00027812 */ /* 0x040fe400078ec0ff */
[----:B--2---:R-:W-:-:S04]  /*25a0*/  LOP3.LUT R3, R0, 0xffff, R5, 0x80, !PT ;  /* 0x0000ffff00037812 */ /* 0x004fc800078e8005 */
[----:B------:R-:W-:-:S13]  /*25b0*/  ISETP.NE.AND P0, PT, R3, R2, PT ;  /* 0x000000020300720c */ /* 0x000fda0003f05270 */
[----:B------:R-:W-:Y:S05]  /*25c0*/  @P0 BRA `(.L_x_72) ;  /* 0x0000000000500947 */ /* 0x000fea0003800000 */
[----:B------:R-:W-:Y:S02]  /*25d0*/  SHF.R.U32.HI R5, RZ, 0x10, R5 ;  /* 0x00000010ff057819 */ /* 0x000fe40000011605 */
[----:B------:R-:W-:-:S04]  /*25e0*/  SHF.R.U32.HI R2, RZ, 0x10, R0 ;  /* 0x00000010ff027819 */ /* 0x000fc80000011600 */
[----:B------:R-:W-:-:S04]  /*25f0*/  LOP3.LUT R5, R5, R2, RZ, 0xc0, !PT ;  /* 0x0000000205057212 */ /* 0x000fc800078ec0ff */
[----:B------:R-:W-:-:S13]  /*2600*/  ISETP.NE.AND P0, PT, R5, R2, PT ;  /* 0x000000020500720c */ /* 0x000fda0003f05270 */
[----:B------:R-:W-:Y:S05]  /*2610*/  @P0 BRA `(.L_x_73) ;  /* 0x0000000000300947 */ /* 0x000fea0003800000 */
[----:B------:R-:W-:Y:S01]  /*2620*/  R2UR UR4, R0 ;  /* 0x00000000000472ca */ /* 0x000fe200000e0000 */
[----:B------:R-:W-:Y:S01]  /*2630*/  VOTEU.ANY UR5, UPT, PT ;  /* 0x0000000000057886 */ /* 0x000fe200038e0100 */
[----:B------:R-:W2:Y:S01]  /*2640*/  S2R R0, SR_LANEID ;  /* 0x0000000000007919 */ /* 0x000ea20000000000 */
[----:B------:R-:W-:-:S10]  /*2650*/  UFLO.U32 UR5, UR5 ;  /* 0x00000005000572bd */ /* 0x000fd400080e0000 */
[----:B------:R-:W-:-:S06]  /*2660*/  ULOP3.LUT UR4, URZ, UR4, URZ, 0x33, !UPT ;  /* 0x00000004ff047292 */ /* 0x000fcc000f8e33ff */
[----:B------:R-:W-:-:S04]  /*2670*/  IMAD.U32 R2, RZ, RZ, UR4 ;  /* 0x00000004ff027e24 */ /* 0x000fc8000f8e00ff */
[----:B------:R-:W3:Y:S02]  /*2680*/  REDUX UR7, R2 ;  /* 0x00000000020773c4 */ /* 0x000ee40000000000 */
[----:B------:R4:W-:Y:S01]  /*2690*/  UTCATOMSWS.AND URZ, UR4 ;  /* 0x0000000400ff79e3 */ /* 0x0009e20008000000 */
[----:B--2---:R-:W-:Y:S01]  /*26a0*/  ISETP.EQ.U32.AND P0, PT, R0, UR5, PT ;  /* 0x0000000500007c0c */ /* 0x004fe2000bf02070 */
[----:B---3--:R-:W-:-:S12]  /*26b0*/  IMAD.U32 R0, RZ, RZ, UR7 ;  /* 0x00000007ff007e24 */ /* 0x008fd8000f8e00ff */
[----:B------:R4:W-:Y:S01]  /*26c0*/  @P0 ATOMS.AND RZ, [UR6], R0 ;  /* 0x00000000ffff098c */ /* 0x0009e2000a800006 */
[----:B------:R-:W-:Y:S05]  /*26d0*/  BRA `(.L_x_71) ;  /* 0x0000000000147947 */ /* 0x000fea0003800000 */
.L_x_73:
[----:B------:R-:W-:-:S07]  /*26e0*/  MOV R2, 0x2700 ;  /* 0x0000270000027802 */ /* 0x000fce0000000f00 */
[----:B-1----:R-:W-:Y:S05]  /*26f0*/  CALL.REL.NOINC `($__internal_0_$__cuda_sm10x_tcgen05_guardrail_trap_col_being_dealloced_not_returned_by_alloc) ;  /* 0x0000000000447944 */ /* 0x002fea0003c00000 */
[----:B------:R-:W-:Y:S05]  /*2700*/  BRA `(.L_x_71) ;  /* 0x0000000000087947 */ /* 0x000fea0003800000 */
.L_x_72:
[----:B------:R-:W-:-:S07]  /*2710*/  MOV R2, 0x2730 ;  /* 0x0000273000027802 */ /* 0x000fce0000000f00 */
[----:B-1----:R-:W-:Y:S05]  /*2720*/  CALL.REL.NOINC `($__internal_2_$__cuda_sm10x_tcgen05_guardrail_trap_unallocated_columns_being_dealloced) ;  /* 0x0000000000507944 */ /* 0x002fea0003c00000 */
.L_x_71:
[----:B------:R-:W-:Y:S01]  /*2730*/  NOP ;  /* 0x0000000000007918 */ /* 0x000fe20000000000 */
[----:B----4-:R-:W-:Y:S05]  /*2740*/  EXIT ;  /* 0x000000000000794d */ /* 0x010fea0003800000 */
.L_x_58:
[----:B------:R-:W2:Y:S02]  /*2750*/  SYNCS.PHASECHK.TRANS64.TRYWAIT P0, [UR8+0x4800], RZ ;  /* 0x004800ffff0075a7 */ /* 0x000ea40008001108 */
[----:B--2---:R-:W-:Y:S05]  /*2760*/  @!P0 BRA `(.L_x_58) ;  /* 0xfffffffc00f88947 */ /* 0x004fea000383ffff */
[----:B------:R-:W-:Y:S05]  /*2770*/  BRA `(.L_x_74) ;  /* 0xfffffff000d07947 */ /* 0x000fea000383ffff */
.L_x_60:
[----:B------:R-:W2:Y:S02]  /*2780*/  SYNCS.PHASECHK.TRANS64.TRYWAIT P1, [UR8+0x4820], RZ ;  /* 0x004820ffff0075a7 */ /* 0x000ea40008021108 */
[----:B--2---:R-:W-:Y:S05]  /*2790*/  @!P1 BRA `(.L_x_60) ;  /* 0xfffffffc00f89947 */ /* 0x004fea000383ffff */
[----:B------:R-:W-:Y:S05]  /*27a0*/  BRA `(.L_x_75) ;  /* 0xfffffff400207947 */ /* 0x000fea000383ffff */
.L_x_61:
[----:B------:R-:W3:Y:S02]  /*27b0*/  SYNCS.PHASECHK.TRANS64.TRYWAIT P0, [UR9+0x4800], R2 ;  /* 0x00480002ff0075a7 */ /* 0x000ee40008001109 */
[----:B---3--:R-:W-:Y:S05]  /*27c0*/  @!P0 BRA `(.L_x_61) ;  /* 0xfffffffc00f88947 */ /* 0x008fea000383ffff */
[----:B------:R-:W-:Y:S05]  /*27d0*/  BRA `(.L_x_76) ;  /* 0xfffffff400a07947 */ /* 0x000fea000383ffff */
.L_x_63:
[----:B------:R-:W3:Y:S02]  /*27e0*/  SYNCS.PHASECHK.TRANS64.TRYWAIT P0, [UR9+0x4820], R2 ;  /* 0x00482002ff0075a7 */ /* 0x000ee40008001109 */
[----:B---3--:R-:W-:Y:S05]  /*27f0*/  @!P0 BRA `(.L_x_63) ;  /* 0xfffffffc00f88947 */ /* 0x008fea000383ffff */
[----:B------:R-:W-:Y:S05]  /*2800*/  BRA `(.L_x_77) ;  /* 0xfffffff400ec7947 */ /* 0x000fea000383ffff */
        .weak           $__internal_0_$__cuda_sm10x_tcgen05_guardrail_trap_col_being_dealloced_not_returned_by_alloc
        .type           $__internal_0_$__cuda_sm10x_tcgen05_guardrail_trap_col_being_dealloced_not_returned_by_alloc,@function
        .size           $__internal_0_$__cuda_sm10x_tcgen05_guardrail_trap_col_being_dealloced_not_returned_by_alloc,($__internal_1_$__cuda_sm10x_tcgen05_guardrail_trap_phase_invalid_during_alloc - $__internal_0_$__cuda_sm10x_tcgen05_guardrail_trap_col_being_dealloced_not_returned_by_alloc)
$__internal_0_$__cuda_sm10x_tcgen05_guardrail_trap_col_being_dealloced_not_returned_by_alloc:
[----:B------:R-:W-:Y:S05]  /*2810*/  BPT.TRAP 0x1 ;  /* 0x000000040000795c */ /* 0x000fea0000300000 */
[----:B------:R-:W-:-:S04]  /*2820*/  IMAD.MOV.U32 R3, RZ, RZ, 0x0 ;  /* 0x00000000ff037424 */ /* 0x000fc800078e00ff */
[----:B------:R-:W-:Y:S05]  /*2830*/  RET.REL.NODEC R2 `(gluon_tcgen05) ;  /* 0xffffffd402f07950 */ /* 0x000fea0003c3ffff */
        .weak           $__internal_1_$__cuda_sm10x_tcgen05_guardrail_trap_phase_invalid_during_alloc
        .type           $__internal_1_$__cuda_sm10x_tcgen05_guardrail_trap_phase_invalid_during_alloc,@function
        .size           $__internal_1_$__cuda_sm10x_tcgen05_guardrail_trap_phase_invalid_during_alloc,($__internal_2_$__cuda_sm10x_tcgen05_guardrail_trap_unallocated_columns_being_dealloced - $__internal_1_$__cuda_sm10x_tcgen05_guardrail_trap_phase_invalid_during_alloc)
$__internal_1_$__cuda_sm10x_tcgen05_guardrail_trap_phase_invalid_during_alloc:
[----:B------:R-:W-:Y:S05]  /*2840*/  BPT.TRAP 0x1 ;  /* 0x000000040000795c */ /* 0x000fea0000300000 */
[----:B------:R-:W-:-:S04]  /*2850*/  IMAD.MOV.U32 R3, RZ, RZ, 0x0 ;  /* 0x00000000ff037424 */ /* 0x000fc800078e00ff */
[----:B------:R-:W-:Y:S05]  /*2860*/  RET.REL.NODEC R2 `(gluon_tcgen05) ;  /* 0xffffffd402e47950 */ /* 0x000fea0003c3ffff */
        .weak           $__internal_2_$__cuda_sm10x_tcgen05_guardrail_trap_unallocated_columns_being_dealloced
        .type           $__internal_2_$__cuda_sm10x_tcgen05_guardrail_trap_unallocated_columns_being_dealloced,@function
        .size           $__internal_2_$__cuda_sm10x_tcgen05_guardrail_trap_unallocated_columns_being_dealloced,(.L_x_81 - $__internal_2_$__cuda_sm10x_tcgen05_guardrail_trap_unallocated_columns_being_dealloced)
$__internal_2_$__cuda_sm10x_tcgen05_guardrail_trap_unallocated_columns_being_dealloced:
[----:B------:R-:W-:Y:S05]  /*2870*/  BPT.TRAP 0x1 ;  /* 0x000000040000795c */ /* 0x000fea0000300000 */
[----:B------:R-:W-:-:S04]  /*2880*/  IMAD.MOV.U32 R3, RZ, RZ, 0x0 ;  /* 0x00000000ff037424 */ /* 0x000fc800078e00ff */
[----:B------:R-:W-:Y:S05]  /*2890*/  RET.REL.NODEC R2 `(gluon_tcgen05) ;  /* 0xffffffd402d87950 */ /* 0x000fea0003c3ffff */
.L_x_78:
[----:B------:R-:W-:-:S00]  /*28a0*/  BRA `(.L_x_78) ;  /* 0xfffffffc00fc7947 */ /* 0x000fc0000383ffff */
[----:B------:R-:W-:-:S00]  /*28b0*/  NOP ;  /* 0x0000000000007918 */ /* 0x000fc00000000000 */
        /* <DEDUP_REMOVED lines=12> */
.L_x_81:


//--------------------- .nv.shared.gluon_tcgen05  --------------------------
	.section	.nv.shared.gluon_tcgen05,"aw",@nobits
	.sectionflags	@""
	.align	16
	.zero		1024


//--------------------- .nv.shared.reserved.0     --------------------------
	.section	.nv.shared.reserved.0,"aw",@nobits
	.align	8
	.weak		__nv_reservedSMEM_offset_0_alias
	.size		__nv_reservedSMEM_offset_0_alias, 0, 64
	.other		__nv_reservedSMEM_offset_0_alias,@"STO_CUDA_RESERVED_SHARED STV_DEFAULT"
__nv_reservedSMEM_offset_0_alias:
	.zero		0
.nv.shared.reserved.0:
	.zero		64
	.weak		__nv_reservedSMEM_allocation_phase
	.type		__nv_reservedSMEM_allocation_phase,@object
	.size		__nv_reservedSMEM_allocation_phase,(.L_0 - __nv_reservedSMEM_allocation_phase)
__nv_reservedSMEM_allocation_phase:
	.zero		1
.L_0:
	.zero		7
	.weak		__nv_reservedSMEM_devtool_atexit_pc
	.type		__nv_reservedSMEM_devtool_atexit_pc,@object
	.size		__nv_reservedSMEM_devtool_atexit_pc,(__nv_reservedSMEM_allocation_mask - __nv_reservedSMEM_devtool_atexit_pc)
__nv_reservedSMEM_devtool_atexit_pc:
	.zero		8
	.weak		__nv_reservedSMEM_allocation_mask
	.type		__nv_reservedSMEM_allocation_mask,@object
	.size		__nv_reservedSMEM_allocation_mask,(.L_2 - __nv_reservedSMEM_allocation_mask)
__nv_reservedSMEM_allocation_mask:
	.zero		4
.L_2:


//--------------------- .nv.constant0.gluon_tcgen05 --------------------------
	.section	.nv.constant0.gluon_tcgen05,"a",@progbits
	.sectionflags	@""
	.align	4
.nv.constant0.gluon_tcgen05:
	.zero		976


//--------------------- SYMBOLS --------------------------

	.type		.nv.reservedSmem.offset0,@object
	.size		.nv.reservedSmem.offset0,0x4
	.type		.nv.reservedSmem.cap,@object
	.size		.nv.reservedSmem.cap,0x4
